//
// Generated by NVIDIA NVVM Compiler
//
// Compiler Build ID: CL-36424714
// Cuda compilation tools, release 13.0, V13.0.88
// Based on NVVM 20.0.0
//

.version 9.0
.target sm_100
.address_size 64

	// .globl	_Z3GPUPViS0_iiiiiiiiiiiiiii
.global .align 4 .u32 row;

.visible .entry _Z3GPUPViS0_iiiiiiiiiiiiiii(
	.param .u64 .ptr .align 1 _Z3GPUPViS0_iiiiiiiiiiiiiii_param_0,
	.param .u64 .ptr .align 1 _Z3GPUPViS0_iiiiiiiiiiiiiii_param_1,
	.param .u32 _Z3GPUPViS0_iiiiiiiiiiiiiii_param_2,
	.param .u32 _Z3GPUPViS0_iiiiiiiiiiiiiii_param_3,
	.param .u32 _Z3GPUPViS0_iiiiiiiiiiiiiii_param_4,
	.param .u32 _Z3GPUPViS0_iiiiiiiiiiiiiii_param_5,
	.param .u32 _Z3GPUPViS0_iiiiiiiiiiiiiii_param_6,
	.param .u32 _Z3GPUPViS0_iiiiiiiiiiiiiii_param_7,
	.param .u32 _Z3GPUPViS0_iiiiiiiiiiiiiii_param_8,
	.param .u32 _Z3GPUPViS0_iiiiiiiiiiiiiii_param_9,
	.param .u32 _Z3GPUPViS0_iiiiiiiiiiiiiii_param_10,
	.param .u32 _Z3GPUPViS0_iiiiiiiiiiiiiii_param_11,
	.param .u32 _Z3GPUPViS0_iiiiiiiiiiiiiii_param_12,
	.param .u32 _Z3GPUPViS0_iiiiiiiiiiiiiii_param_13,
	.param .u32 _Z3GPUPViS0_iiiiiiiiiiiiiii_param_14,
	.param .u32 _Z3GPUPViS0_iiiiiiiiiiiiiii_param_15,
	.param .u32 _Z3GPUPViS0_iiiiiiiiiiiiiii_param_16
)
{
	.reg .pred 	%p<55>;
	.reg .b32 	%r<409>;
	.reg .b64 	%rd<133>;

	ld.param.u64 	%rd3, [_Z3GPUPViS0_iiiiiiiiiiiiiii_param_0];
	ld.param.u64 	%rd4, [_Z3GPUPViS0_iiiiiiiiiiiiiii_param_1];
	ld.param.u32 	%r91, [_Z3GPUPViS0_iiiiiiiiiiiiiii_param_2];
	ld.param.u32 	%r84, [_Z3GPUPViS0_iiiiiiiiiiiiiii_param_3];
	ld.param.u32 	%r85, [_Z3GPUPViS0_iiiiiiiiiiiiiii_param_6];
	ld.param.u32 	%r86, [_Z3GPUPViS0_iiiiiiiiiiiiiii_param_7];
	ld.param.u32 	%r87, [_Z3GPUPViS0_iiiiiiiiiiiiiii_param_8];
	ld.param.u32 	%r88, [_Z3GPUPViS0_iiiiiiiiiiiiiii_param_10];
	ld.param.u32 	%r89, [_Z3GPUPViS0_iiiiiiiiiiiiiii_param_12];
	ld.param.u32 	%r90, [_Z3GPUPViS0_iiiiiiiiiiiiiii_param_14];
	cvta.to.global.u64 	%rd1, %rd3;
	cvta.to.global.u64 	%rd5, %rd4;
	mov.u32 	%r92, %ntid.x;
	mov.u32 	%r93, %ctaid.x;
	mov.u32 	%r94, %tid.x;
	mad.lo.s32 	%r1, %r92, %r93, %r94;
	add.s32 	%r2, %r87, %r86;
	setp.ne.s32 	%p1, %r1, 0;
	mul.wide.s32 	%rd6, %r91, 4;
	add.s64 	%rd2, %rd5, %rd6;
	@%p1 bra 	$L__BB0_3;
	add.s32 	%r95, %r90, 1;
	min.s32 	%r3, %r95, %r89;
$L__BB0_2:
	ld.volatile.global.u32 	%r96, [%rd2];
	setp.lt.s32 	%p2, %r96, %r3;
	@%p2 bra 	$L__BB0_2;
$L__BB0_3:
	bar.sync 	0;
	div.s32 	%r4, %r86, %r85;
	setp.lt.s32 	%p3, %r4, 1;
	mov.u32 	%r392, %r84;
	@%p3 bra 	$L__BB0_28;
	sub.s32 	%r5, %r87, %r1;
	add.s32 	%r6, %r87, %r1;
	mov.b32 	%r387, 0;
	mul.wide.s32 	%rd47, %r88, 4;
	mov.u32 	%r388, %r86;
	mov.u32 	%r392, %r84;
$L__BB0_5:
	setp.lt.s32 	%p4, %r388, 1;
	@%p4 bra 	$L__BB0_27;
	add.s32 	%r10, %r6, %r392;
	and.b32  	%r11, %r388, 3;
	mul.lo.s32 	%r99, %r85, %r387;
	sub.s32 	%r100, %r99, %r86;
	setp.gt.u32 	%p5, %r100, -4;
	mov.b32 	%r391, 0;
	@%p5 bra 	$L__BB0_17;
	and.b32  	%r391, %r388, 2147483644;
	mov.b32 	%r390, 0;
$L__BB0_8:
	min.s32 	%r102, %r85, %r390;
	setp.gt.s32 	%p6, %r1, %r102;
	@%p6 bra 	$L__BB0_10;
	add.s32 	%r103, %r5, %r390;
	mad.lo.s32 	%r104, %r103, %r88, %r10;
	mul.wide.s32 	%rd7, %r104, 4;
	add.s64 	%rd8, %rd1, %rd7;
	ld.volatile.global.u32 	%r105, [%rd8+-4];
	sub.s32 	%r106, %r104, %r88;
	mul.wide.s32 	%rd9, %r106, 4;
	add.s64 	%rd10, %rd1, %rd9;
	ld.volatile.global.u32 	%r107, [%rd10];
	add.s32 	%r108, %r107, %r105;
	ld.volatile.global.u32 	%r109, [%rd8];
	add.s32 	%r110, %r108, %r109;
	ld.volatile.global.u32 	%r111, [%rd8+4];
	add.s32 	%r112, %r110, %r111;
	add.s64 	%rd12, %rd8, %rd47;
	ld.volatile.global.u32 	%r113, [%rd12];
	add.s32 	%r114, %r112, %r113;
	st.volatile.global.u32 	[%rd8], %r114;
$L__BB0_10:
	bar.sync 	0;
	add.s32 	%r14, %r390, 1;
	min.s32 	%r115, %r85, %r14;
	setp.gt.s32 	%p7, %r1, %r115;
	@%p7 bra 	$L__BB0_12;
	add.s32 	%r116, %r5, %r14;
	mad.lo.s32 	%r117, %r116, %r88, %r10;
	mul.wide.s32 	%rd13, %r117, 4;
	add.s64 	%rd14, %rd1, %rd13;
	ld.volatile.global.u32 	%r118, [%rd14+-4];
	sub.s32 	%r119, %r117, %r88;
	mul.wide.s32 	%rd15, %r119, 4;
	add.s64 	%rd16, %rd1, %rd15;
	ld.volatile.global.u32 	%r120, [%rd16];
	add.s32 	%r121, %r120, %r118;
	ld.volatile.global.u32 	%r122, [%rd14];
	add.s32 	%r123, %r121, %r122;
	ld.volatile.global.u32 	%r124, [%rd14+4];
	add.s32 	%r125, %r123, %r124;
	add.s64 	%rd18, %rd14, %rd47;
	ld.volatile.global.u32 	%r126, [%rd18];
	add.s32 	%r127, %r125, %r126;
	st.volatile.global.u32 	[%rd14], %r127;
$L__BB0_12:
	bar.sync 	0;
	add.s32 	%r15, %r390, 2;
	min.s32 	%r128, %r85, %r15;
	setp.gt.s32 	%p8, %r1, %r128;
	@%p8 bra 	$L__BB0_14;
	add.s32 	%r129, %r5, %r15;
	mad.lo.s32 	%r130, %r129, %r88, %r10;
	mul.wide.s32 	%rd19, %r130, 4;
	add.s64 	%rd20, %rd1, %rd19;
	ld.volatile.global.u32 	%r131, [%rd20+-4];
	sub.s32 	%r132, %r130, %r88;
	mul.wide.s32 	%rd21, %r132, 4;
	add.s64 	%rd22, %rd1, %rd21;
	ld.volatile.global.u32 	%r133, [%rd22];
	add.s32 	%r134, %r133, %r131;
	ld.volatile.global.u32 	%r135, [%rd20];
	add.s32 	%r136, %r134, %r135;
	ld.volatile.global.u32 	%r137, [%rd20+4];
	add.s32 	%r138, %r136, %r137;
	add.s64 	%rd24, %rd20, %rd47;
	ld.volatile.global.u32 	%r139, [%rd24];
	add.s32 	%r140, %r138, %r139;
	st.volatile.global.u32 	[%rd20], %r140;
$L__BB0_14:
	bar.sync 	0;
	add.s32 	%r16, %r390, 3;
	min.s32 	%r141, %r85, %r16;
	setp.gt.s32 	%p9, %r1, %r141;
	@%p9 bra 	$L__BB0_16;
	add.s32 	%r142, %r5, %r16;
	mad.lo.s32 	%r143, %r142, %r88, %r10;
	mul.wide.s32 	%rd25, %r143, 4;
	add.s64 	%rd26, %rd1, %rd25;
	ld.volatile.global.u32 	%r144, [%rd26+-4];
	sub.s32 	%r145, %r143, %r88;
	mul.wide.s32 	%rd27, %r145, 4;
	add.s64 	%rd28, %rd1, %rd27;
	ld.volatile.global.u32 	%r146, [%rd28];
	add.s32 	%r147, %r146, %r144;
	ld.volatile.global.u32 	%r148, [%rd26];
	add.s32 	%r149, %r147, %r148;
	ld.volatile.global.u32 	%r150, [%rd26+4];
	add.s32 	%r151, %r149, %r150;
	add.s64 	%rd30, %rd26, %rd47;
	ld.volatile.global.u32 	%r152, [%rd30];
	add.s32 	%r153, %r151, %r152;
	st.volatile.global.u32 	[%rd26], %r153;
$L__BB0_16:
	bar.sync 	0;
	add.s32 	%r390, %r390, 4;
	setp.ne.s32 	%p10, %r390, %r391;
	@%p10 bra 	$L__BB0_8;
$L__BB0_17:
	setp.eq.s32 	%p11, %r11, 0;
	@%p11 bra 	$L__BB0_27;
	min.s32 	%r154, %r85, %r391;
	setp.gt.s32 	%p12, %r1, %r154;
	@%p12 bra 	$L__BB0_20;
	add.s32 	%r155, %r5, %r391;
	mad.lo.s32 	%r156, %r155, %r88, %r10;
	mul.wide.s32 	%rd31, %r156, 4;
	add.s64 	%rd32, %rd1, %rd31;
	ld.volatile.global.u32 	%r157, [%rd32+-4];
	sub.s32 	%r158, %r156, %r88;
	mul.wide.s32 	%rd33, %r158, 4;
	add.s64 	%rd34, %rd1, %rd33;
	ld.volatile.global.u32 	%r159, [%rd34];
	add.s32 	%r160, %r159, %r157;
	ld.volatile.global.u32 	%r161, [%rd32];
	add.s32 	%r162, %r160, %r161;
	ld.volatile.global.u32 	%r163, [%rd32+4];
	add.s32 	%r164, %r162, %r163;
	add.s64 	%rd36, %rd32, %rd47;
	ld.volatile.global.u32 	%r165, [%rd36];
	add.s32 	%r166, %r164, %r165;
	st.volatile.global.u32 	[%rd32], %r166;
$L__BB0_20:
	bar.sync 	0;
	add.s32 	%r19, %r391, 1;
	setp.eq.s32 	%p13, %r11, 1;
	@%p13 bra 	$L__BB0_27;
	min.s32 	%r167, %r85, %r19;
	setp.gt.s32 	%p14, %r1, %r167;
	@%p14 bra 	$L__BB0_23;
	add.s32 	%r168, %r5, %r19;
	mad.lo.s32 	%r169, %r168, %r88, %r10;
	mul.wide.s32 	%rd37, %r169, 4;
	add.s64 	%rd38, %rd1, %rd37;
	ld.volatile.global.u32 	%r170, [%rd38+-4];
	sub.s32 	%r171, %r169, %r88;
	mul.wide.s32 	%rd39, %r171, 4;
	add.s64 	%rd40, %rd1, %rd39;
	ld.volatile.global.u32 	%r172, [%rd40];
	add.s32 	%r173, %r172, %r170;
	ld.volatile.global.u32 	%r174, [%rd38];
	add.s32 	%r175, %r173, %r174;
	ld.volatile.global.u32 	%r176, [%rd38+4];
	add.s32 	%r177, %r175, %r176;
	add.s64 	%rd42, %rd38, %rd47;
	ld.volatile.global.u32 	%r178, [%rd42];
	add.s32 	%r179, %r177, %r178;
	st.volatile.global.u32 	[%rd38], %r179;
$L__BB0_23:
	bar.sync 	0;
	add.s32 	%r20, %r391, 2;
	setp.eq.s32 	%p15, %r11, 2;
	@%p15 bra 	$L__BB0_27;
	min.s32 	%r180, %r85, %r20;
	setp.gt.s32 	%p16, %r1, %r180;
	@%p16 bra 	$L__BB0_26;
	add.s32 	%r181, %r5, %r20;
	mad.lo.s32 	%r182, %r181, %r88, %r10;
	mul.wide.s32 	%rd43, %r182, 4;
	add.s64 	%rd44, %rd1, %rd43;
	ld.volatile.global.u32 	%r183, [%rd44+-4];
	sub.s32 	%r184, %r182, %r88;
	mul.wide.s32 	%rd45, %r184, 4;
	add.s64 	%rd46, %rd1, %rd45;
	ld.volatile.global.u32 	%r185, [%rd46];
	add.s32 	%r186, %r185, %r183;
	ld.volatile.global.u32 	%r187, [%rd44];
	add.s32 	%r188, %r186, %r187;
	ld.volatile.global.u32 	%r189, [%rd44+4];
	add.s32 	%r190, %r188, %r189;
	add.s64 	%rd48, %rd44, %rd47;
	ld.volatile.global.u32 	%r191, [%rd48];
	add.s32 	%r192, %r190, %r191;
	st.volatile.global.u32 	[%rd44], %r192;
$L__BB0_26:
	bar.sync 	0;
$L__BB0_27:
	add.s32 	%r392, %r392, %r85;
	sub.s32 	%r388, %r388, %r85;
	add.s32 	%r387, %r387, 1;
	setp.ne.s32 	%p17, %r387, %r4;
	@%p17 bra 	$L__BB0_5;
$L__BB0_28:
	setp.ne.s32 	%p18, %r1, 0;
	@%p18 bra 	$L__BB0_30;
	ld.volatile.global.u32 	%r193, [%rd2+4];
	add.s32 	%r194, %r193, 1;
	st.volatile.global.u32 	[%rd2+4], %r194;
$L__BB0_30:
	bar.sync 	0;
	setp.lt.s32 	%p19, %r89, 3;
	@%p19 bra 	$L__BB0_60;
	mad.lo.s32 	%r196, %r88, %r87, %r87;
	add.s32 	%r25, %r196, -1;
	add.s32 	%r197, %r88, -1;
	mul.lo.s32 	%r26, %r197, %r1;
	and.b32  	%r27, %r85, 3;
	and.b32  	%r28, %r85, 2147483644;
	add.s32 	%r394, %r392, 1;
	mov.b32 	%r393, 2;
	mul.wide.s32 	%rd77, %r88, 4;
$L__BB0_32:
	setp.ne.s32 	%p20, %r1, 0;
	add.s32 	%r397, %r25, %r394;
	@%p20 bra 	$L__BB0_35;
	add.s32 	%r198, %r393, %r90;
	min.s32 	%r33, %r198, %r89;
$L__BB0_34:
	ld.volatile.global.u32 	%r199, [%rd2];
	setp.lt.s32 	%p21, %r199, %r33;
	@%p21 bra 	$L__BB0_34;
$L__BB0_35:
	setp.lt.s32 	%p22, %r85, 1;
	bar.sync 	0;
	@%p22 bra 	$L__BB0_57;
	setp.lt.u32 	%p23, %r85, 4;
	@%p23 bra 	$L__BB0_47;
	mov.b32 	%r396, 0;
$L__BB0_38:
	setp.ge.s32 	%p24, %r1, %r86;
	@%p24 bra 	$L__BB0_40;
	add.s32 	%r201, %r26, %r397;
	mul.wide.s32 	%rd49, %r201, 4;
	add.s64 	%rd50, %rd1, %rd49;
	ld.volatile.global.u32 	%r202, [%rd50+-4];
	sub.s32 	%r203, %r201, %r88;
	mul.wide.s32 	%rd51, %r203, 4;
	add.s64 	%rd52, %rd1, %rd51;
	ld.volatile.global.u32 	%r204, [%rd52];
	add.s32 	%r205, %r204, %r202;
	ld.volatile.global.u32 	%r206, [%rd50];
	add.s32 	%r207, %r205, %r206;
	ld.volatile.global.u32 	%r208, [%rd50+4];
	add.s32 	%r209, %r207, %r208;
	add.s64 	%rd54, %rd50, %rd77;
	ld.volatile.global.u32 	%r210, [%rd54];
	add.s32 	%r211, %r209, %r210;
	st.volatile.global.u32 	[%rd50], %r211;
$L__BB0_40:
	setp.ge.s32 	%p25, %r1, %r86;
	bar.sync 	0;
	@%p25 bra 	$L__BB0_42;
	add.s32 	%r212, %r397, %r26;
	mul.wide.s32 	%rd55, %r212, 4;
	add.s64 	%rd56, %rd1, %rd55;
	ld.volatile.global.u32 	%r213, [%rd56];
	sub.s32 	%r214, %r212, %r88;
	add.s32 	%r215, %r214, 1;
	mul.wide.s32 	%rd57, %r215, 4;
	add.s64 	%rd58, %rd1, %rd57;
	ld.volatile.global.u32 	%r216, [%rd58];
	add.s32 	%r217, %r216, %r213;
	ld.volatile.global.u32 	%r218, [%rd56+4];
	add.s32 	%r219, %r217, %r218;
	ld.volatile.global.u32 	%r220, [%rd56+8];
	add.s32 	%r221, %r219, %r220;
	add.s64 	%rd60, %rd77, %rd56;
	ld.volatile.global.u32 	%r222, [%rd60+4];
	add.s32 	%r223, %r221, %r222;
	st.volatile.global.u32 	[%rd56+4], %r223;
$L__BB0_42:
	setp.ge.s32 	%p26, %r1, %r86;
	bar.sync 	0;
	@%p26 bra 	$L__BB0_44;
	add.s32 	%r224, %r26, %r397;
	add.s32 	%r225, %r224, 2;
	mul.wide.s32 	%rd61, %r225, 4;
	add.s64 	%rd62, %rd1, %rd61;
	ld.volatile.global.u32 	%r226, [%rd62+-4];
	sub.s32 	%r227, %r225, %r88;
	mul.wide.s32 	%rd63, %r227, 4;
	add.s64 	%rd64, %rd1, %rd63;
	ld.volatile.global.u32 	%r228, [%rd64];
	add.s32 	%r229, %r228, %r226;
	ld.volatile.global.u32 	%r230, [%rd62];
	add.s32 	%r231, %r229, %r230;
	ld.volatile.global.u32 	%r232, [%rd62+4];
	add.s32 	%r233, %r231, %r232;
	add.s64 	%rd66, %rd62, %rd77;
	ld.volatile.global.u32 	%r234, [%rd66];
	add.s32 	%r235, %r233, %r234;
	st.volatile.global.u32 	[%rd62], %r235;
$L__BB0_44:
	setp.ge.s32 	%p27, %r1, %r86;
	bar.sync 	0;
	@%p27 bra 	$L__BB0_46;
	add.s32 	%r236, %r26, %r397;
	add.s32 	%r237, %r236, 3;
	mul.wide.s32 	%rd67, %r237, 4;
	add.s64 	%rd68, %rd1, %rd67;
	ld.volatile.global.u32 	%r238, [%rd68+-4];
	sub.s32 	%r239, %r237, %r88;
	mul.wide.s32 	%rd69, %r239, 4;
	add.s64 	%rd70, %rd1, %rd69;
	ld.volatile.global.u32 	%r240, [%rd70];
	add.s32 	%r241, %r240, %r238;
	ld.volatile.global.u32 	%r242, [%rd68];
	add.s32 	%r243, %r241, %r242;
	ld.volatile.global.u32 	%r244, [%rd68+4];
	add.s32 	%r245, %r243, %r244;
	add.s64 	%rd72, %rd68, %rd77;
	ld.volatile.global.u32 	%r246, [%rd72];
	add.s32 	%r247, %r245, %r246;
	st.volatile.global.u32 	[%rd68], %r247;
$L__BB0_46:
	add.s32 	%r397, %r397, 4;
	bar.sync 	0;
	add.s32 	%r396, %r396, 4;
	setp.ne.s32 	%p28, %r396, %r28;
	@%p28 bra 	$L__BB0_38;
$L__BB0_47:
	setp.eq.s32 	%p29, %r27, 0;
	@%p29 bra 	$L__BB0_57;
	setp.ge.s32 	%p30, %r1, %r86;
	@%p30 bra 	$L__BB0_50;
	add.s32 	%r248, %r26, %r397;
	mul.wide.s32 	%rd73, %r248, 4;
	add.s64 	%rd74, %rd1, %rd73;
	ld.volatile.global.u32 	%r249, [%rd74+-4];
	sub.s32 	%r250, %r248, %r88;
	mul.wide.s32 	%rd75, %r250, 4;
	add.s64 	%rd76, %rd1, %rd75;
	ld.volatile.global.u32 	%r251, [%rd76];
	add.s32 	%r252, %r251, %r249;
	ld.volatile.global.u32 	%r253, [%rd74];
	add.s32 	%r254, %r252, %r253;
	ld.volatile.global.u32 	%r255, [%rd74+4];
	add.s32 	%r256, %r254, %r255;
	add.s64 	%rd78, %rd74, %rd77;
	ld.volatile.global.u32 	%r257, [%rd78];
	add.s32 	%r258, %r256, %r257;
	st.volatile.global.u32 	[%rd74], %r258;
$L__BB0_50:
	setp.eq.s32 	%p31, %r27, 1;
	bar.sync 	0;
	@%p31 bra 	$L__BB0_57;
	setp.ge.s32 	%p32, %r1, %r86;
	@%p32 bra 	$L__BB0_53;
	add.s32 	%r259, %r397, %r26;
	mul.wide.s32 	%rd79, %r259, 4;
	add.s64 	%rd80, %rd1, %rd79;
	ld.volatile.global.u32 	%r260, [%rd80];
	sub.s32 	%r261, %r259, %r88;
	add.s32 	%r262, %r261, 1;
	mul.wide.s32 	%rd81, %r262, 4;
	add.s64 	%rd82, %rd1, %rd81;
	ld.volatile.global.u32 	%r263, [%rd82];
	add.s32 	%r264, %r263, %r260;
	ld.volatile.global.u32 	%r265, [%rd80+4];
	add.s32 	%r266, %r264, %r265;
	ld.volatile.global.u32 	%r267, [%rd80+8];
	add.s32 	%r268, %r266, %r267;
	add.s64 	%rd84, %rd77, %rd80;
	ld.volatile.global.u32 	%r269, [%rd84+4];
	add.s32 	%r270, %r268, %r269;
	st.volatile.global.u32 	[%rd80+4], %r270;
$L__BB0_53:
	setp.eq.s32 	%p33, %r27, 2;
	bar.sync 	0;
	@%p33 bra 	$L__BB0_57;
	setp.ge.s32 	%p34, %r1, %r86;
	@%p34 bra 	$L__BB0_56;
	add.s32 	%r271, %r26, %r397;
	add.s32 	%r272, %r271, 2;
	mul.wide.s32 	%rd85, %r272, 4;
	add.s64 	%rd86, %rd1, %rd85;
	ld.volatile.global.u32 	%r273, [%rd86+-4];
	sub.s32 	%r274, %r272, %r88;
	mul.wide.s32 	%rd87, %r274, 4;
	add.s64 	%rd88, %rd1, %rd87;
	ld.volatile.global.u32 	%r275, [%rd88];
	add.s32 	%r276, %r275, %r273;
	ld.volatile.global.u32 	%r277, [%rd86];
	add.s32 	%r278, %r276, %r277;
	ld.volatile.global.u32 	%r279, [%rd86+4];
	add.s32 	%r280, %r278, %r279;
	add.s64 	%rd90, %rd86, %rd77;
	ld.volatile.global.u32 	%r281, [%rd90];
	add.s32 	%r282, %r280, %r281;
	st.volatile.global.u32 	[%rd86], %r282;
$L__BB0_56:
	bar.sync 	0;
$L__BB0_57:
	setp.ne.s32 	%p35, %r1, 0;
	@%p35 bra 	$L__BB0_59;
	ld.volatile.global.u32 	%r283, [%rd2+4];
	add.s32 	%r284, %r283, 1;
	st.volatile.global.u32 	[%rd2+4], %r284;
$L__BB0_59:
	bar.sync 	0;
	add.s32 	%r393, %r393, 1;
	setp.ne.s32 	%p36, %r393, %r89;
	add.s32 	%r394, %r394, %r85;
	@%p36 bra 	$L__BB0_32;
$L__BB0_60:
	setp.ne.s32 	%p37, %r1, 0;
	@%p37 bra 	$L__BB0_63;
	add.s32 	%r285, %r90, %r89;
	min.s32 	%r41, %r285, %r89;
$L__BB0_62:
	ld.volatile.global.u32 	%r286, [%rd2];
	setp.lt.s32 	%p38, %r286, %r41;
	@%p38 bra 	$L__BB0_62;
$L__BB0_63:
	setp.lt.s32 	%p39, %r4, 1;
	bar.sync 	0;
	add.s32 	%r287, %r2, %r87;
	sub.s32 	%r42, %r84, %r287;
	@%p39 bra 	$L__BB0_88;
	not.b32 	%r289, %r1;
	add.s32 	%r290, %r85, %r289;
	add.s32 	%r291, %r290, %r87;
	mad.lo.s32 	%r43, %r88, %r1, %r291;
	add.s32 	%r292, %r87, %r85;
	add.s32 	%r293, %r88, -1;
	mad.lo.s32 	%r44, %r1, %r293, %r292;
	shl.b32 	%r294, %r88, 1;
	add.s32 	%r45, %r44, %r294;
	shl.b32 	%r46, %r88, 2;
	add.s32 	%r47, %r44, %r88;
	mad.lo.s32 	%r48, %r88, 3, %r44;
	add.s32 	%r400, %r42, %r88;
	mov.b32 	%r398, 0;
	mul.wide.s32 	%rd113, %r88, 4;
	mov.u32 	%r399, %r85;
$L__BB0_65:
	mad.lo.s32 	%r295, %r85, %r398, %r85;
	add.s32 	%r53, %r295, -1;
	sub.s32 	%r296, %r2, %r399;
	mad.lo.s32 	%r402, %r296, %r88, %r400;
	setp.lt.s32 	%p40, %r399, 1;
	@%p40 bra 	$L__BB0_87;
	and.b32  	%r55, %r399, 3;
	setp.eq.s32 	%p41, %r55, 0;
	mov.u32 	%r401, %r399;
	@%p41 bra 	$L__BB0_76;
	min.s32 	%r297, %r85, %r399;
	setp.ge.s32 	%p42, %r1, %r297;
	@%p42 bra 	$L__BB0_69;
	add.s32 	%r298, %r43, %r402;
	mul.wide.s32 	%rd91, %r298, 4;
	add.s64 	%rd92, %rd1, %rd91;
	ld.volatile.global.u32 	%r299, [%rd92+-4];
	sub.s32 	%r300, %r298, %r88;
	mul.wide.s32 	%rd93, %r300, 4;
	add.s64 	%rd94, %rd1, %rd93;
	ld.volatile.global.u32 	%r301, [%rd94];
	add.s32 	%r302, %r301, %r299;
	ld.volatile.global.u32 	%r303, [%rd92];
	add.s32 	%r304, %r302, %r303;
	ld.volatile.global.u32 	%r305, [%rd92+4];
	add.s32 	%r306, %r304, %r305;
	add.s64 	%rd96, %rd92, %rd113;
	ld.volatile.global.u32 	%r307, [%rd96];
	add.s32 	%r308, %r306, %r307;
	st.volatile.global.u32 	[%rd92], %r308;
$L__BB0_69:
	add.s32 	%r402, %r402, %r88;
	bar.sync 	0;
	setp.eq.s32 	%p43, %r55, 1;
	mov.u32 	%r401, %r53;
	@%p43 bra 	$L__BB0_76;
	min.s32 	%r309, %r85, %r53;
	setp.ge.s32 	%p44, %r1, %r309;
	@%p44 bra 	$L__BB0_72;
	add.s32 	%r310, %r43, %r402;
	mul.wide.s32 	%rd97, %r310, 4;
	add.s64 	%rd98, %rd1, %rd97;
	ld.volatile.global.u32 	%r311, [%rd98+-4];
	sub.s32 	%r312, %r310, %r88;
	mul.wide.s32 	%rd99, %r312, 4;
	add.s64 	%rd100, %rd1, %rd99;
	ld.volatile.global.u32 	%r313, [%rd100];
	add.s32 	%r314, %r313, %r311;
	ld.volatile.global.u32 	%r315, [%rd98];
	add.s32 	%r316, %r314, %r315;
	ld.volatile.global.u32 	%r317, [%rd98+4];
	add.s32 	%r318, %r316, %r317;
	add.s64 	%rd102, %rd98, %rd113;
	ld.volatile.global.u32 	%r319, [%rd102];
	add.s32 	%r320, %r318, %r319;
	st.volatile.global.u32 	[%rd98], %r320;
$L__BB0_72:
	add.s32 	%r402, %r402, %r88;
	bar.sync 	0;
	add.s32 	%r401, %r53, -1;
	setp.eq.s32 	%p45, %r55, 2;
	@%p45 bra 	$L__BB0_76;
	min.s32 	%r321, %r85, %r401;
	setp.ge.s32 	%p46, %r1, %r321;
	@%p46 bra 	$L__BB0_75;
	add.s32 	%r322, %r43, %r402;
	mul.wide.s32 	%rd103, %r322, 4;
	add.s64 	%rd104, %rd1, %rd103;
	ld.volatile.global.u32 	%r323, [%rd104+-4];
	sub.s32 	%r324, %r322, %r88;
	mul.wide.s32 	%rd105, %r324, 4;
	add.s64 	%rd106, %rd1, %rd105;
	ld.volatile.global.u32 	%r325, [%rd106];
	add.s32 	%r326, %r325, %r323;
	ld.volatile.global.u32 	%r327, [%rd104];
	add.s32 	%r328, %r326, %r327;
	ld.volatile.global.u32 	%r329, [%rd104+4];
	add.s32 	%r330, %r328, %r329;
	mul.wide.s32 	%rd107, %r88, 4;
	add.s64 	%rd108, %rd104, %rd107;
	ld.volatile.global.u32 	%r331, [%rd108];
	add.s32 	%r332, %r330, %r331;
	st.volatile.global.u32 	[%rd104], %r332;
$L__BB0_75:
	add.s32 	%r402, %r402, %r88;
	bar.sync 	0;
	add.s32 	%r401, %r53, -2;
$L__BB0_76:
	setp.lt.u32 	%p47, %r53, 3;
	@%p47 bra 	$L__BB0_87;
	add.s32 	%r408, %r401, 4;
	add.s32 	%r407, %r45, %r402;
	add.s32 	%r406, %r47, %r402;
	add.s32 	%r405, %r48, %r402;
	add.s32 	%r404, %r44, %r402;
	sub.s32 	%r333, %r44, %r88;
	add.s32 	%r403, %r333, %r402;
$L__BB0_78:
	add.s32 	%r75, %r408, -4;
	min.s32 	%r334, %r85, %r75;
	setp.ge.s32 	%p48, %r1, %r334;
	@%p48 bra 	$L__BB0_80;
	add.s32 	%r335, %r404, -1;
	mul.wide.s32 	%rd109, %r335, 4;
	add.s64 	%rd110, %rd1, %rd109;
	ld.volatile.global.u32 	%r336, [%rd110+-4];
	add.s32 	%r337, %r403, -1;
	mul.wide.s32 	%rd111, %r337, 4;
	add.s64 	%rd112, %rd1, %rd111;
	ld.volatile.global.u32 	%r338, [%rd112];
	add.s32 	%r339, %r338, %r336;
	ld.volatile.global.u32 	%r340, [%rd110];
	add.s32 	%r341, %r339, %r340;
	ld.volatile.global.u32 	%r342, [%rd110+4];
	add.s32 	%r343, %r341, %r342;
	add.s64 	%rd114, %rd110, %rd113;
	ld.volatile.global.u32 	%r344, [%rd114];
	add.s32 	%r345, %r343, %r344;
	st.volatile.global.u32 	[%rd110], %r345;
$L__BB0_80:
	bar.sync 	0;
	add.s32 	%r346, %r408, -5;
	min.s32 	%r347, %r85, %r346;
	setp.ge.s32 	%p49, %r1, %r347;
	@%p49 bra 	$L__BB0_82;
	add.s32 	%r348, %r406, -1;
	mul.wide.s32 	%rd115, %r348, 4;
	add.s64 	%rd116, %rd1, %rd115;
	ld.volatile.global.u32 	%r349, [%rd116+-4];
	add.s32 	%r350, %r404, -1;
	mul.wide.s32 	%rd117, %r350, 4;
	add.s64 	%rd118, %rd1, %rd117;
	ld.volatile.global.u32 	%r351, [%rd118];
	add.s32 	%r352, %r351, %r349;
	ld.volatile.global.u32 	%r353, [%rd116];
	add.s32 	%r354, %r352, %r353;
	ld.volatile.global.u32 	%r355, [%rd116+4];
	add.s32 	%r356, %r354, %r355;
	add.s64 	%rd120, %rd116, %rd113;
	ld.volatile.global.u32 	%r357, [%rd120];
	add.s32 	%r358, %r356, %r357;
	st.volatile.global.u32 	[%rd116], %r358;
$L__BB0_82:
	bar.sync 	0;
	add.s32 	%r359, %r408, -6;
	min.s32 	%r360, %r85, %r359;
	setp.ge.s32 	%p50, %r1, %r360;
	@%p50 bra 	$L__BB0_84;
	add.s32 	%r361, %r407, -1;
	mul.wide.s32 	%rd121, %r361, 4;
	add.s64 	%rd122, %rd1, %rd121;
	ld.volatile.global.u32 	%r362, [%rd122+-4];
	add.s32 	%r363, %r406, -1;
	mul.wide.s32 	%rd123, %r363, 4;
	add.s64 	%rd124, %rd1, %rd123;
	ld.volatile.global.u32 	%r364, [%rd124];
	add.s32 	%r365, %r364, %r362;
	ld.volatile.global.u32 	%r366, [%rd122];
	add.s32 	%r367, %r365, %r366;
	ld.volatile.global.u32 	%r368, [%rd122+4];
	add.s32 	%r369, %r367, %r368;
	add.s64 	%rd126, %rd122, %rd113;
	ld.volatile.global.u32 	%r370, [%rd126];
	add.s32 	%r371, %r369, %r370;
	st.volatile.global.u32 	[%rd122], %r371;
$L__BB0_84:
	bar.sync 	0;
	add.s32 	%r372, %r408, -7;
	min.s32 	%r373, %r85, %r372;
	setp.ge.s32 	%p51, %r1, %r373;
	@%p51 bra 	$L__BB0_86;
	add.s32 	%r374, %r405, -1;
	mul.wide.s32 	%rd127, %r374, 4;
	add.s64 	%rd128, %rd1, %rd127;
	ld.volatile.global.u32 	%r375, [%rd128+-4];
	add.s32 	%r376, %r407, -1;
	mul.wide.s32 	%rd129, %r376, 4;
	add.s64 	%rd130, %rd1, %rd129;
	ld.volatile.global.u32 	%r377, [%rd130];
	add.s32 	%r378, %r377, %r375;
	ld.volatile.global.u32 	%r379, [%rd128];
	add.s32 	%r380, %r378, %r379;
	ld.volatile.global.u32 	%r381, [%rd128+4];
	add.s32 	%r382, %r380, %r381;
	add.s64 	%rd132, %rd128, %rd113;
	ld.volatile.global.u32 	%r383, [%rd132];
	add.s32 	%r384, %r382, %r383;
	st.volatile.global.u32 	[%rd128], %r384;
$L__BB0_86:
	bar.sync 	0;
	add.s32 	%r407, %r407, %r46;
	add.s32 	%r406, %r406, %r46;
	add.s32 	%r405, %r405, %r46;
	add.s32 	%r404, %r404, %r46;
	add.s32 	%r403, %r403, %r46;
	setp.gt.u32 	%p52, %r75, 4;
	mov.u32 	%r408, %r75;
	@%p52 bra 	$L__BB0_78;
$L__BB0_87:
	add.s32 	%r400, %r400, %r85;
	add.s32 	%r399, %r399, %r85;
	add.s32 	%r398, %r398, 1;
	setp.ne.s32 	%p53, %r398, %r4;
	@%p53 bra 	$L__BB0_65;
$L__BB0_88:
	setp.ne.s32 	%p54, %r1, 0;
	@%p54 bra 	$L__BB0_90;
	ld.volatile.global.u32 	%r385, [%rd2+4];
	add.s32 	%r386, %r385, 1;
	st.volatile.global.u32 	[%rd2+4], %r386;
$L__BB0_90:
	bar.sync 	0;
	ret;

}


// ===== COMPILED SASS (sm_100) =====

	.target	sm_100

	.elftype	@"ET_EXEC"


//--------------------- .note.nv.tkinfo           --------------------------
	.section	.note.nv.tkinfo,"",@"SHT_NOTE"
	.sectionflags	@"SHF_NOTE_NV_TKINFO"
	.tkinfo
        /*0018*/ 	.word	0x00000002
        /*0030*/ 	.string	""
        /*0030*/ 	.string	"ptxas"
        /*0030*/ 	.string	"Cuda compilation tools, release 13.0, V13.0.88"
        /*0030*/ 	.string	"Build cuda_13.0.r13.0/compiler.36424714_0"
        /*0030*/ 	.string	"-arch sm_100 -m 64 "



//--------------------- .note.nv.cuinfo           --------------------------
	.section	.note.nv.cuinfo,"",@"SHT_NOTE"
	.sectionflags	@"SHF_NOTE_NV_CUINFO"
        /*0018*/ 	.short	0x0002
        /*001a*/ 	.short	0x0064
        /*001c*/ 	.short	0x0082
	.zero		2


//--------------------- .nv.info                  --------------------------
	.section	.nv.info,"",@"SHT_CUDA_INFO"
	.align	4


	//----- nvinfo : EIATTR_REGCOUNT
	.align		4
        /*0000*/ 	.byte	0x04, 0x2f
        /*0002*/ 	.short	(.L_2 - .L_1)
	.align		4
.L_1:
        /*0004*/ 	.word	index@(_Z3GPUPViS0_iiiiiiiiiiiiiii)
        /*0008*/ 	.word	0x00000020


	//----- nvinfo : EIATTR_FRAME_SIZE
	.align		4
.L_2:
        /*000c*/ 	.byte	0x04, 0x11
        /*000e*/ 	.short	(.L_4 - .L_3)
	.align		4
.L_3:
        /*0010*/ 	.word	index@(_Z3GPUPViS0_iiiiiiiiiiiiiii)
        /*0014*/ 	.word	0x00000000


	//----- nvinfo : EIATTR_MIN_STACK_SIZE
	.align		4
.L_4:
        /*0018*/ 	.byte	0x04, 0x12
        /*001a*/ 	.short	(.L_6 - .L_5)
	.align		4
.L_5:
        /*001c*/ 	.word	index@(_Z3GPUPViS0_iiiiiiiiiiiiiii)
        /*0020*/ 	.word	0x00000000
.L_6:


//--------------------- .nv.compat                --------------------------
	.section	.nv.compat,"",@"SHT_CUDA_COMPAT_INFO"
	.align	4
        /*0000*/ 	.byte	0x02, 0x09, 0x00, 0x00, 0x02, 0x02, 0x01, 0x00, 0x02, 0x05, 0x05, 0x00, 0x03, 0x07, 0x01, 0x01
        /*0010*/ 	.byte	0x02, 0x03, 0x00, 0x00, 0x02, 0x06, 0x01, 0x00, 0x04, 0x0b, 0x08, 0x00, 0x09, 0x00, 0x00, 0x00
        /*0020*/ 	.byte	0x00, 0x00, 0x00, 0x00


//--------------------- .nv.info._Z3GPUPViS0_iiiiiiiiiiiiiii --------------------------
	.section	.nv.info._Z3GPUPViS0_iiiiiiiiiiiiiii,"",@"SHT_CUDA_INFO"
	.sectionflags	@""
	.align	4


	//----- nvinfo : EIATTR_CUDA_API_VERSION
	.align		4
        /*0000*/ 	.byte	0x04, 0x37
        /*0002*/ 	.short	(.L_8 - .L_7)
.L_7:
        /*0004*/ 	.word	0x00000082


	//----- nvinfo : EIATTR_KPARAM_INFO
	.align		4
.L_8:
        /*0008*/ 	.byte	0x04, 0x17
        /*000a*/ 	.short	(.L_10 - .L_9)
.L_9:
        /*000c*/ 	.word	0x00000000
        /*0010*/ 	.short	0x0010
        /*0012*/ 	.short	0x0048
        /*0014*/ 	.byte	0x00, 0xf0, 0x11, 0x00


	//----- nvinfo : EIATTR_KPARAM_INFO
	.align		4
.L_10:
        /*0018*/ 	.byte	0x04, 0x17
        /*001a*/ 	.short	(.L_12 - .L_11)
.L_11:
        /*001c*/ 	.word	0x00000000
        /*0020*/ 	.short	0x000f
        /*0022*/ 	.short	0x0044
        /*0024*/ 	.byte	0x00, 0xf0, 0x11, 0x00


	//----- nvinfo : EIATTR_KPARAM_INFO
	.align		4
.L_12:
        /*0028*/ 	.byte	0x04, 0x17
        /*002a*/ 	.short	(.L_14 - .L_13)
.L_13:
        /*002c*/ 	.word	0x00000000
        /*0030*/ 	.short	0x000e
        /*0032*/ 	.short	0x0040
        /*0034*/ 	.byte	0x00, 0xf0, 0x11, 0x00


	//----- nvinfo : EIATTR_KPARAM_INFO
	.align		4
.L_14:
        /*0038*/ 	.byte	0x04, 0x17
        /*003a*/ 	.short	(.L_16 - .L_15)
.L_15:
        /*003c*/ 	.word	0x00000000
        /*0040*/ 	.short	0x000d
        /*0042*/ 	.short	0x003c
        /*0044*/ 	.byte	0x00, 0xf0, 0x11, 0x00


	//----- nvinfo : EIATTR_KPARAM_INFO
	.align		4
.L_16:
        /*0048*/ 	.byte	0x04, 0x17
        /*004a*/ 	.short	(.L_18 - .L_17)
.L_17:
        /*004c*/ 	.word	0x00000000
        /*0050*/ 	.short	0x000c
        /*0052*/ 	.short	0x0038
        /*0054*/ 	.byte	0x00, 0xf0, 0x11, 0x00


	//----- nvinfo : EIATTR_KPARAM_INFO
	.align		4
.L_18:
        /*0058*/ 	.byte	0x04, 0x17
        /*005a*/ 	.short	(.L_20 - .L_19)
.L_19:
        /*005c*/ 	.word	0x00000000
        /*0060*/ 	.short	0x000b
        /*0062*/ 	.short	0x0034
        /*0064*/ 	.byte	0x00, 0xf0, 0x11, 0x00


	//----- nvinfo : EIATTR_KPARAM_INFO
	.align		4
.L_20:
        /*0068*/ 	.byte	0x04, 0x17
        /*006a*/ 	.short	(.L_22 - .L_21)
.L_21:
        /*006c*/ 	.word	0x00000000
        /*0070*/ 	.short	0x000a
        /*0072*/ 	.short	0x0030
        /*0074*/ 	.byte	0x00, 0xf0, 0x11, 0x00


	//----- nvinfo : EIATTR_KPARAM_INFO
	.align		4
.L_22:
        /*0078*/ 	.byte	0x04, 0x17
        /*007a*/ 	.short	(.L_24 - .L_23)
.L_23:
        /*007c*/ 	.word	0x00000000
        /*0080*/ 	.short	0x0009
        /*0082*/ 	.short	0x002c
        /*0084*/ 	.byte	0x00, 0xf0, 0x11, 0x00


	//----- nvinfo : EIATTR_KPARAM_INFO
	.align		4
.L_24:
        /*0088*/ 	.byte	0x04, 0x17
        /*008a*/ 	.short	(.L_26 - .L_25)
.L_25:
        /*008c*/ 	.word	0x00000000
        /*0090*/ 	.short	0x0008
        /*0092*/ 	.short	0x0028
        /*0094*/ 	.byte	0x00, 0xf0, 0x11, 0x00


	//----- nvinfo : EIATTR_KPARAM_INFO
	.align		4
.L_26:
        /*0098*/ 	.byte	0x04, 0x17
        /*009a*/ 	.short	(.L_28 - .L_27)
.L_27:
        /*009c*/ 	.word	0x00000000
        /*00a0*/ 	.short	0x0007
        /*00a2*/ 	.short	0x0024
        /*00a4*/ 	.byte	0x00, 0xf0, 0x11, 0x00


	//----- nvinfo : EIATTR_KPARAM_INFO
	.align		4
.L_28:
        /*00a8*/ 	.byte	0x04, 0x17
        /*00aa*/ 	.short	(.L_30 - .L_29)
.L_29:
        /*00ac*/ 	.word	0x00000000
        /*00b0*/ 	.short	0x0006
        /*00b2*/ 	.short	0x0020
        /*00b4*/ 	.byte	0x00, 0xf0, 0x11, 0x00


	//----- nvinfo : EIATTR_KPARAM_INFO
	.align		4
.L_30:
        /*00b8*/ 	.byte	0x04, 0x17
        /*00ba*/ 	.short	(.L_32 - .L_31)
.L_31:
        /*00bc*/ 	.word	0x00000000
        /*00c0*/ 	.short	0x0005
        /*00c2*/ 	.short	0x001c
        /*00c4*/ 	.byte	0x00, 0xf0, 0x11, 0x00


	//----- nvinfo : EIATTR_KPARAM_INFO
	.align		4
.L_32:
        /*00c8*/ 	.byte	0x04, 0x17
        /*00ca*/ 	.short	(.L_34 - .L_33)
.L_33:
        /*00cc*/ 	.word	0x00000000
        /*00d0*/ 	.short	0x0004
        /*00d2*/ 	.short	0x0018
        /*00d4*/ 	.byte	0x00, 0xf0, 0x11, 0x00


	//----- nvinfo : EIATTR_KPARAM_INFO
	.align		4
.L_34:
        /*00d8*/ 	.byte	0x04, 0x17
        /*00da*/ 	.short	(.L_36 - .L_35)
.L_35:
        /*00dc*/ 	.word	0x00000000
        /*00e0*/ 	.short	0x0003
        /*00e2*/ 	.short	0x0014
        /*00e4*/ 	.byte	0x00, 0xf0, 0x11, 0x00


	//----- nvinfo : EIATTR_KPARAM_INFO
	.align		4
.L_36:
        /*00e8*/ 	.byte	0x04, 0x17
        /*00ea*/ 	.short	(.L_38 - .L_37)
.L_37:
        /*00ec*/ 	.word	0x00000000
        /*00f0*/ 	.short	0x0002
        /*00f2*/ 	.short	0x0010
        /*00f4*/ 	.byte	0x00, 0xf0, 0x11, 0x00


	//----- nvinfo : EIATTR_KPARAM_INFO
	.align		4
.L_38:
        /*00f8*/ 	.byte	0x04, 0x17
        /*00fa*/ 	.short	(.L_40 - .L_39)
.L_39:
        /*00fc*/ 	.word	0x00000000
        /*0100*/ 	.short	0x0001
        /*0102*/ 	.short	0x0008
        /*0104*/ 	.byte	0x00, 0xf5, 0x21, 0x00


	//----- nvinfo : EIATTR_KPARAM_INFO
	.align		4
.L_40:
        /*0108*/ 	.byte	0x04, 0x17
        /*010a*/ 	.short	(.L_42 - .L_41)
.L_41:
        /*010c*/ 	.word	0x00000000
        /*0110*/ 	.short	0x0000
        /*0112*/ 	.short	0x0000
        /*0114*/ 	.byte	0x00, 0xf5, 0x21, 0x00


	//----- nvinfo : EIATTR_SPARSE_MMA_MASK
	.align		4
.L_42:
        /*0118*/ 	.byte	0x03, 0x50
        /*011a*/ 	.short	0x0000


	//----- nvinfo : EIATTR_MAXREG_COUNT
	.align		4
        /*011c*/ 	.byte	0x03, 0x1b
        /*011e*/ 	.short	0x00ff


	//----- nvinfo : EIATTR_NUM_BARRIERS
	.align		4
        /*0120*/ 	.byte	0x02, 0x4c
        /*0122*/ 	.byte	0x01
	.zero		1


	//----- nvinfo : EIATTR_MERCURY_ISA_VERSION
	.align		4
        /*0124*/ 	.byte	0x03, 0x5f
        /*0126*/ 	.short	0x0101


	//----- nvinfo : EIATTR_VRC_CTA_INIT_COUNT
	.align		4
        /*0128*/ 	.byte	0x02, 0x4a
	.zero		1
	.zero		1


	//----- nvinfo : EIATTR_EXIT_INSTR_OFFSETS
	.align		4
        /*012c*/ 	.byte	0x04, 0x1c
        /*012e*/ 	.short	(.L_44 - .L_43)


	//   ....[0]....
.L_43:
        /*0130*/ 	.word	0x000027b0


	//----- nvinfo : EIATTR_CRS_STACK_SIZE
	.align		4
.L_44:
        /*0134*/ 	.byte	0x04, 0x1e
        /*0136*/ 	.short	(.L_46 - .L_45)
.L_45:
        /*0138*/ 	.word	0x00000000


	//----- nvinfo : EIATTR_CBANK_PARAM_SIZE
	.align		4
.L_46:
        /*013c*/ 	.byte	0x03, 0x19
        /*013e*/ 	.short	0x004c


	//----- nvinfo : EIATTR_PARAM_CBANK
	.align		4
        /*0140*/ 	.byte	0x04, 0x0a
        /*0142*/ 	.short	(.L_48 - .L_47)
	.align		4
.L_47:
        /*0144*/ 	.word	index@(.nv.constant0._Z3GPUPViS0_iiiiiiiiiiiiiii)
        /*0148*/ 	.short	0x0380
        /*014a*/ 	.short	0x004c


	//----- nvinfo : EIATTR_SW_WAR
	.align		4
.L_48:
        /*014c*/ 	.byte	0x04, 0x36
        /*014e*/ 	.short	(.L_50 - .L_49)
.L_49:
        /*0150*/ 	.word	0x00000008
.L_50:


//--------------------- .nv.callgraph             --------------------------
	.section	.nv.callgraph,"",@"SHT_CUDA_CALLGRAPH"
	.align	4
	.sectionentsize	8
	.align		4
        /*0000*/ 	.word	0x00000000
	.align		4
        /*0004*/ 	.word	0xffffffff
	.align		4
        /*0008*/ 	.word	0x00000000
	.align		4
        /*000c*/ 	.word	0xfffffffe
	.align		4
        /*0010*/ 	.word	0x00000000
	.align		4
        /*0014*/ 	.word	0xfffffffd
	.align		4
        /*0018*/ 	.word	0x00000000
	.align		4
        /*001c*/ 	.word	0xfffffffc


//--------------------- .nv.constant4             --------------------------
	.section	.nv.constant4,"a",@progbits
	.align	8
	.align		8
.nv.constant4:
        /*0000*/ 	.dword	row


//--------------------- .text._Z3GPUPViS0_iiiiiiiiiiiiiii --------------------------
	.section	.text._Z3GPUPViS0_iiiiiiiiiiiiiii,"ax",@progbits
	.align	128
        .global         _Z3GPUPViS0_iiiiiiiiiiiiiii
        .type           _Z3GPUPViS0_iiiiiiiiiiiiiii,@function
        .size           _Z3GPUPViS0_iiiiiiiiiiiiiii,(.L_x_42 - _Z3GPUPViS0_iiiiiiiiiiiiiii)
        .other          _Z3GPUPViS0_iiiiiiiiiiiiiii,@"STO_CUDA_ENTRY STV_DEFAULT"
_Z3GPUPViS0_iiiiiiiiiiiiiii:
.text._Z3GPUPViS0_iiiiiiiiiiiiiii:
[----:B------:R-:W-:Y:S01]  /*0000*/  LDC R1, c[0x0][0x37c] ;  /* 0x0000df00ff017b82 */ /* 0x000fe20000000800 */
[----:B------:R-:W0:Y:S01]  /*0010*/  S2R R0, SR_CTAID.X ;  /* 0x0000000000007919 */ /* 0x000e220000002500 */
[----:B------:R-:W0:Y:S06]  /*0020*/  LDCU UR4, c[0x0][0x360] ;  /* 0x00006c00ff0477ac */ /* 0x000e2c0008000800 */
[----:B------:R-:W1:Y:S01]  /*0030*/  LDC R7, c[0x0][0x390] ;  /* 0x0000e400ff077b82 */ /* 0x000e620000000800 */
[----:B------:R-:W0:Y:S01]  /*0040*/  S2R R3, SR_TID.X ;  /* 0x0000000000037919 */ /* 0x000e220000002100 */
[----:B------:R-:W2:Y:S06]  /*0050*/  LDCU.64 UR8, c[0x0][0x358] ;  /* 0x00006b00ff0877ac */ /* 0x000eac0008000a00 */
[----:B------:R-:W1:Y:S02]  /*0060*/  LDC.64 R4, c[0x0][0x388] ;  /* 0x0000e200ff047b82 */ /* 0x000e640000000a00 */
[----:B-1----:R-:W-:-:S04]  /*0070*/  IMAD.WIDE R4, R7, 0x4, R4 ;  /* 0x0000000407047825 */ /* 0x002fc800078e0204 */
[----:B0-----:R-:W-:-:S05]  /*0080*/  IMAD R0, R0, UR4, R3 ;  /* 0x0000000400007c24 */ /* 0x001fca000f8e0203 */
[----:B------:R-:W-:-:S13]  /*0090*/  ISETP.NE.AND P0, PT, R0, RZ, PT ;  /* 0x000000ff0000720c */ /* 0x000fda0003f05270 */
[----:B--2---:R-:W-:Y:S05]  /*00a0*/  @P0 BRA `(.L_x_0) ;  /* 0x00000000001c0947 */ /* 0x004fea0003800000 */
[----:B------:R-:W0:Y:S08]  /*00b0*/  LDC R2, c[0x0][0x3c0] ;  /* 0x0000f000ff027b82 */ /* 0x000e300000000800 */
[----:B------:R-:W0:Y:S02]  /*00c0*/  LDC R3, c[0x0][0x3b8] ;  /* 0x0000ee00ff037b82 */ /* 0x000e240000000800 */
[----:B0-----:R-:W-:-:S07]  /*00d0*/  VIADDMNMX R2, R2, 0x1, R3, PT ;  /* 0x0000000102027846 */ /* 0x001fce0003800103 */
.L_x_1:
[----:B------:R-:W2:Y:S01]  /*00e0*/  LDG.E.STRONG.SYS R3, desc[UR8][R4.64] ;  /* 0x0000000804037981 */ /* 0x000ea2000c1f5900 */
[----:B------:R-:W-:Y:S05]  /*00f0*/  YIELD ;  /* 0x0000000000007946 */ /* 0x000fea0003800000 */
[----:B--2---:R-:W-:-:S13]  /*0100*/  ISETP.GE.AND P0, PT, R3, R2, PT ;  /* 0x000000020300720c */ /* 0x004fda0003f06270 */
[----:B------:R-:W-:Y:S05]  /*0110*/  @!P0 BRA `(.L_x_1) ;  /* 0xfffffffc00f08947 */ /* 0x000fea000383ffff */
.L_x_0:
[----:B------:R-:W-:Y:S05]  /*0120*/  WARPSYNC.ALL ;  /* 0x0000000000007948 */ /* 0x000fea0003800000 */
[----:B------:R-:W0:Y:S01]  /*0130*/  LDC.64 R12, c[0x0][0x3a0] ;  /* 0x0000e800ff0c7b82 */ /* 0x000e220000000a00 */
[----:B------:R-:W1:Y:S01]  /*0140*/  LDCU UR5, c[0x0][0x394] ;  /* 0x00007280ff0577ac */ /* 0x000e620008000800 */
[-C--:B0-----:R-:W-:Y:S02]  /*0150*/  IABS R8, R12.reuse ;  /* 0x0000000c00087213 */ /* 0x081fe40000000000 */
[----:B------:R-:W-:Y:S02]  /*0160*/  IABS R9, R13 ;  /* 0x0000000d00097213 */ /* 0x000fe40000000000 */
[----:B------:R-:W0:Y:S01]  /*0170*/  I2F.RP R6, R8 ;  /* 0x0000000800067306 */ /* 0x000e220000209400 */
[----:B------:R-:W-:Y:S01]  /*0180*/  LOP3.LUT R13, R13, R12, RZ, 0x3c, !PT ;  /* 0x0000000c0d0d7212 */ /* 0x000fe200078e3cff */
[----:B------:R-:W-:Y:S03]  /*0190*/  BAR.SYNC.DEFER_BLOCKING 0x0 ;  /* 0x0000000000007b1d */ /* 0x000fe60000010000 */
[----:B------:R-:W-:-:S03]  /*01a0*/  ISETP.GE.AND P2, PT, R13, RZ, PT ;  /* 0x000000ff0d00720c */ /* 0x000fc60003f46270 */
[----:B0-----:R-:W0:Y:S02]  /*01b0*/  MUFU.RCP R6, R6 ;  /* 0x0000000600067308 */ /* 0x001e240000001000 */
[----:B0-----:R-:W-:-:S06]  /*01c0*/  VIADD R2, R6, 0xffffffe ;  /* 0x0ffffffe06027836 */ /* 0x001fcc0000000000 */
[----:B------:R0:W2:Y:S02]  /*01d0*/  F2I.FTZ.U32.TRUNC.NTZ R3, R2 ;  /* 0x0000000200037305 */ /* 0x0000a4000021f000 */
[----:B0-----:R-:W-:Y:S02]  /*01e0*/  IMAD.MOV.U32 R2, RZ, RZ, RZ ;  /* 0x000000ffff027224 */ /* 0x001fe400078e00ff */
[----:B--2---:R-:W-:-:S04]  /*01f0*/  IMAD.MOV R7, RZ, RZ, -R3 ;  /* 0x000000ffff077224 */ /* 0x004fc800078e0a03 */
[----:B------:R-:W-:-:S04]  /*0200*/  IMAD R7, R7, R8, RZ ;  /* 0x0000000807077224 */ /* 0x000fc800078e02ff */
[----:B------:R-:W-:Y:S01]  /*0210*/  IMAD.HI.U32 R3, R3, R7, R2 ;  /* 0x0000000703037227 */ /* 0x000fe200078e0002 */
[----:B------:R-:W-:-:S05]  /*0220*/  MOV R7, R9 ;  /* 0x0000000900077202 */ /* 0x000fca0000000f00 */
[----:B------:R-:W-:-:S04]  /*0230*/  IMAD.HI.U32 R2, R3, R7, RZ ;  /* 0x0000000703027227 */ /* 0x000fc800078e00ff */
[----:B------:R-:W-:-:S04]  /*0240*/  IMAD.MOV R3, RZ, RZ, -R2 ;  /* 0x000000ffff037224 */ /* 0x000fc800078e0a02 */
[----:B------:R-:W-:-:S05]  /*0250*/  IMAD R3, R8, R3, R7 ;  /* 0x0000000308037224 */ /* 0x000fca00078e0207 */
[----:B------:R-:W-:-:S13]  /*0260*/  ISETP.GT.U32.AND P1, PT, R8, R3, PT ;  /* 0x000000030800720c */ /* 0x000fda0003f24070 */
[----:B------:R-:W-:Y:S02]  /*0270*/  @!P1 IMAD.IADD R3, R3, 0x1, -R8 ;  /* 0x0000000103039824 */ /* 0x000fe400078e0a08 */
[----:B------:R-:W-:Y:S01]  /*0280*/  @!P1 VIADD R2, R2, 0x1 ;  /* 0x0000000102029836 */ /* 0x000fe20000000000 */
[----:B------:R-:W-:Y:S02]  /*0290*/  ISETP.NE.AND P1, PT, R12, RZ, PT ;  /* 0x000000ff0c00720c */ /* 0x000fe40003f25270 */
[----:B------:R-:W-:Y:S01]  /*02a0*/  ISETP.GE.U32.AND P0, PT, R3, R8, PT ;  /* 0x000000080300720c */ /* 0x000fe20003f06070 */
[----:B-1----:R-:W-:-:S12]  /*02b0*/  IMAD.U32 R3, RZ, RZ, UR5 ;  /* 0x00000005ff037e24 */ /* 0x002fd8000f8e00ff */
[----:B------:R-:W-:-:S05]  /*02c0*/  @P0 IADD3 R2, PT, PT, R2, 0x1, RZ ;  /* 0x0000000102020810 */ /* 0x000fca0007ffe0ff */
[----:B------:R-:W-:Y:S01]  /*02d0*/  @!P2 IMAD.MOV R2, RZ, RZ, -R2 ;  /* 0x000000ffff02a224 */ /* 0x000fe200078e0a02 */
[----:B------:R-:W-:-:S04]  /*02e0*/  @!P1 LOP3.LUT R2, RZ, R12, RZ, 0x33, !PT ;  /* 0x0000000cff029212 */ /* 0x000fc800078e33ff */
[----:B------:R-:W-:-:S13]  /*02f0*/  ISETP.GE.AND P0, PT, R2, 0x1, PT ;  /* 0x000000010200780c */ /* 0x000fda0003f06270 */
[----:B------:R-:W-:Y:S05]  /*0300*/  @!P0 BRA `(.L_x_2) ;  /* 0x0000000800e48947 */ /* 0x000fea0003800000 */
[----:B------:R-:W0:Y:S01]  /*0310*/  LDCU UR6, c[0x0][0x3a4] ;  /* 0x00007480ff0677ac */ /* 0x000e220008000800 */
[----:B------:R-:W-:Y:S01]  /*0320*/  IMAD.U32 R3, RZ, RZ, UR5 ;  /* 0x00000005ff037e24 */ /* 0x000fe2000f8e00ff */
[----:B------:R-:W1:Y:S01]  /*0330*/  LDCU UR4, c[0x0][0x3a8] ;  /* 0x00007500ff0477ac */ /* 0x000e620008000800 */
[----:B0-----:R-:W-:Y:S01]  /*0340*/  IMAD.U32 R9, RZ, RZ, UR6 ;  /* 0x00000006ff097e24 */ /* 0x001fe2000f8e00ff */
[C---:B-1----:R-:W-:Y:S02]  /*0350*/  IADD3 R10, PT, PT, -R0.reuse, UR4, RZ ;  /* 0x00000004000a7c10 */ /* 0x042fe4000fffe1ff */
[----:B------:R-:W-:Y:S01]  /*0360*/  IADD3 R8, PT, PT, R0, UR4, RZ ;  /* 0x0000000400087c10 */ /* 0x000fe2000fffe0ff */
[----:B------:R-:W-:-:S06]  /*0370*/  UMOV UR4, URZ ;  /* 0x000000ff00047c82 */ /* 0x000fcc0008000000 */
.L_x_12:
[----:B------:R-:W-:-:S13]  /*0380*/  ISETP.GE.AND P0, PT, R9, 0x1, PT ;  /* 0x000000010900780c */ /* 0x000fda0003f06270 */
[----:B0-----:R-:W-:Y:S05]  /*0390*/  @!P0 BRA `(.L_x_3) ;  /* 0x0000000800a88947 */ /* 0x001fea0003800000 */
[----:B------:R-:W0:Y:S01]  /*03a0*/  LDCU.64 UR6, c[0x0][0x3a0] ;  /* 0x00007400ff0677ac */ /* 0x000e220008000a00 */
[----:B------:R-:W-:Y:S01]  /*03b0*/  LOP3.LUT R14, R9, 0x3, RZ, 0xc0, !PT ;  /* 0x00000003090e7812 */ /* 0x000fe200078ec0ff */
[----:B------:R-:W-:Y:S02]  /*03c0*/  IMAD.IADD R11, R8, 0x1, R3 ;  /* 0x00000001080b7824 */ /* 0x000fe400078e0203 */
[----:B------:R-:W-:Y:S01]  /*03d0*/  IMAD.MOV.U32 R15, RZ, RZ, RZ ;  /* 0x000000ffff0f7224 */ /* 0x000fe200078e00ff */
[----:B------:R-:W-:Y:S01]  /*03e0*/  ISETP.NE.AND P0, PT, R14, RZ, PT ;  /* 0x000000ff0e00720c */ /* 0x000fe20003f05270 */
[----:B0-----:R-:W-:-:S04]  /*03f0*/  UIMAD UR5, UR4, UR6, -UR7 ;  /* 0x00000006040572a4 */ /* 0x001fc8000f8e0a07 */
[----:B------:R-:W-:-:S09]  /*0400*/  UISETP.GT.U32.AND UP0, UPT, UR5, -0x4, UPT ;  /* 0xfffffffc0500788c */ /* 0x000fd2000bf04070 */
[----:B------:R-:W-:Y:S05]  /*0410*/  BRA.U UP0, `(.L_x_4) ;  /* 0x0000000500647547 */ /* 0x000fea000b800000 */
[----:B------:R-:W-:Y:S01]  /*0420*/  LOP3.LUT R15, R9, 0x7ffffffc, RZ, 0xc0, !PT ;  /* 0x7ffffffc090f7812 */ /* 0x000fe200078ec0ff */
[----:B------:R-:W0:Y:S01]  /*0430*/  LDCU UR6, c[0x0][0x3a0] ;  /* 0x00007400ff0677ac */ /* 0x000e220008000800 */
[----:B------:R-:W-:-:S05]  /*0440*/  UMOV UR5, URZ ;  /* 0x000000ff00057c82 */ /* 0x000fca0008000000 */
.L_x_5:
[----:B0-----:R-:W-:-:S04]  /*0450*/  UISETP.LT.AND UP0, UPT, UR5, UR6, UPT ;  /* 0x000000060500728c */ /* 0x001fc8000bf01270 */
[----:B------:R-:W-:-:S06]  /*0460*/  USEL UR7, UR5, UR6, UP0 ;  /* 0x0000000605077287 */ /* 0x000fcc0008000000 */
[----:B------:R-:W-:-:S13]  /*0470*/  ISETP.GT.AND P1, PT, R0, UR7, PT ;  /* 0x0000000700007c0c */ /* 0x000fda000bf24270 */
[----:B------:R-:W0:Y:S01]  /*0480*/  @!P1 LDC R16, c[0x0][0x3b0] ;  /* 0x0000ec00ff109b82 */ /* 0x000e220000000800 */
[----:B-1----:R-:W-:-:S07]  /*0490*/  @!P1 IADD3 R12, PT, PT, R10, UR5, RZ ;  /* 0x000000050a0c9c10 */ /* 0x002fce000fffe0ff */
[----:B------:R-:W1:Y:S01]  /*04a0*/  @!P1 LDC.64 R6, c[0x0][0x380] ;  /* 0x0000e000ff069b82 */ /* 0x000e620000000a00 */
[----:B0-----:R-:W-:-:S04]  /*04b0*/  @!P1 IMAD R13, R12, R16, R11 ;  /* 0x000000100c0d9224 */ /* 0x001fc800078e020b */
[C---:B------:R-:W-:Y:S02]  /*04c0*/  @!P1 IMAD.IADD R21, R13.reuse, 0x1, -R16 ;  /* 0x000000010d159824 */ /* 0x040fe400078e0a10 */
[----:B-1----:R-:W-:-:S04]  /*04d0*/  @!P1 IMAD.WIDE R12, R13, 0x4, R6 ;  /* 0x000000040d0c9825 */ /* 0x002fc800078e0206 */
[----:B------:R-:W-:Y:S01]  /*04e0*/  @!P1 IMAD.WIDE R20, R21, 0x4, R6 ;  /* 0x0000000415149825 */ /* 0x000fe200078e0206 */
[----:B------:R-:W2:Y:S03]  /*04f0*/  @!P1 LDG.E.STRONG.SYS R19, desc[UR8][R12.64+-0x4] ;  /* 0xfffffc080c139981 */ /* 0x000ea6000c1f5900 */
[----:B------:R-:W-:Y:S02]  /*0500*/  @!P1 IMAD.WIDE R6, R16, 0x4, R12 ;  /* 0x0000000410069825 */ /* 0x000fe400078e020c */
[----:B------:R0:W2:Y:S04]  /*0510*/  @!P1 LDG.E.STRONG.SYS R20, desc[UR8][R20.64] ;  /* 0x0000000814149981 */ /* 0x0000a8000c1f5900 */
[----:B------:R-:W2:Y:S04]  /*0520*/  @!P1 LDG.E.STRONG.SYS R22, desc[UR8][R12.64] ;  /* 0x000000080c169981 */ /* 0x000ea8000c1f5900 */
[----:B------:R-:W3:Y:S04]  /*0530*/  @!P1 LDG.E.STRONG.SYS R24, desc[UR8][R12.64+0x4] ;  /* 0x000004080c189981 */ /* 0x000ee8000c1f5900 */
[----:B------:R1:W3:Y:S01]  /*0540*/  @!P1 LDG.E.STRONG.SYS R23, desc[UR8][R6.64] ;  /* 0x0000000806179981 */ /* 0x0002e2000c1f5900 */
[----:B------:R-:W-:-:S04]  /*0550*/  UIADD3 UR10, UPT, UPT, UR5, 0x1, URZ ;  /* 0x00000001050a7890 */ /* 0x000fc8000fffe0ff */
[----:B------:R-:W-:-:S04]  /*0560*/  UISETP.LT.AND UP0, UPT, UR10, UR6, UPT ;  /* 0x000000060a00728c */ /* 0x000fc8000bf01270 */
[----:B------:R-:W-:-:S06]  /*0570*/  USEL UR7, UR10, UR6, UP0 ;  /* 0x000000060a077287 */ /* 0x000fcc0008000000 */
[----:B------:R-:W-:-:S13]  /*0580*/  ISETP.GT.AND P2, PT, R0, UR7, PT ;  /* 0x0000000700007c0c */ /* 0x000fda000bf44270 */
[----:B------:R-:W4:Y:S01]  /*0590*/  @!P2 LDC R18, c[0x0][0x3b0] ;  /* 0x0000ec00ff12ab82 */ /* 0x000f220000000800 */
[----:B------:R-:W-:-:S07]  /*05a0*/  @!P2 VIADD R25, R10, UR10 ;  /* 0x0000000a0a19ac36 */ /* 0x000fce0008000000 */
[----:B------:R-:W1:Y:S01]  /*05b0*/  @!P2 LDC.64 R16, c[0x0][0x380] ;  /* 0x0000e000ff10ab82 */ /* 0x000e620000000a00 */
[----:B----4-:R-:W-:-:S04]  /*05c0*/  @!P2 IMAD R25, R25, R18, R11 ;  /* 0x000000121919a224 */ /* 0x010fc800078e020b */
[C---:B0-----:R-:W-:Y:S02]  /*05d0*/  @!P2 IMAD.IADD R21, R25.reuse, 0x1, -R18 ;  /* 0x000000011915a824 */ /* 0x041fe400078e0a12 */
[----:B-1----:R-:W-:-:S04]  /*05e0*/  @!P2 IMAD.WIDE R6, R25, 0x4, R16 ;  /* 0x000000041906a825 */ /* 0x002fc800078e0210 */
[----:B------:R-:W-:Y:S01]  /*05f0*/  @!P2 IMAD.WIDE R16, R21, 0x4, R16 ;  /* 0x000000041510a825 */ /* 0x000fe200078e0210 */
[----:B--2---:R-:W-:-:S04]  /*0600*/  @!P1 IADD3 R19, PT, PT, R22, R20, R19 ;  /* 0x0000001416139210 */ /* 0x004fc80007ffe013 */
[----:B---3--:R-:W-:Y:S01]  /*0610*/  @!P1 IADD3 R23, PT, PT, R23, R19, R24 ;  /* 0x0000001317179210 */ /* 0x008fe20007ffe018 */
[----:B------:R-:W-:-:S04]  /*0620*/  @!P2 IMAD.WIDE R18, R18, 0x4, R6 ;  /* 0x000000041212a825 */ /* 0x000fc800078e0206 */
[----:B------:R0:W-:Y:S01]  /*0630*/  @!P1 STG.E.STRONG.SYS desc[UR8][R12.64], R23 ;  /* 0x000000170c009986 */ /* 0x0001e2000c115908 */
[----:B------:R-:W-:Y:S06]  /*0640*/  BAR.SYNC.DEFER_BLOCKING 0x0 ;  /* 0x0000000000007b1d */ /* 0x000fec0000010000 */
[----:B------:R-:W2:Y:S04]  /*0650*/  @!P2 LDG.E.STRONG.SYS R24, desc[UR8][R6.64+-0x4] ;  /* 0xfffffc080618a981 */ /* 0x000ea8000c1f5900 */
[----:B------:R-:W2:Y:S04]  /*0660*/  @!P2 LDG.E.STRONG.SYS R17, desc[UR8][R16.64] ;  /* 0x000000081011a981 */ /* 0x000ea8000c1f5900 */
[----:B------:R-:W2:Y:S04]  /*0670*/  @!P2 LDG.E.STRONG.SYS R25, desc[UR8][R6.64] ;  /* 0x000000080619a981 */ /* 0x000ea8000c1f5900 */
[----:B------:R-:W3:Y:S04]  /*0680*/  @!P2 LDG.E.STRONG.SYS R26, desc[UR8][R6.64+0x4] ;  /* 0x00000408061aa981 */ /* 0x000ee8000c1f5900 */
[----:B------:R-:W3:Y:S01]  /*0690*/  @!P2 LDG.E.STRONG.SYS R18, desc[UR8][R18.64] ;  /* 0x000000081212a981 */ /* 0x000ee2000c1f5900 */
[----:B------:R-:W-:-:S04]  /*06a0*/  UIADD3 UR10, UPT, UPT, UR5, 0x2, URZ ;  /* 0x00000002050a7890 */ /* 0x000fc8000fffe0ff */
[----:B------:R-:W-:-:S04]  /*06b0*/  UISETP.LT.AND UP0, UPT, UR10, UR6, UPT ;  /* 0x000000060a00728c */ /* 0x000fc8000bf01270 */
[----:B------:R-:W-:-:S06]  /*06c0*/  USEL UR7, UR10, UR6, UP0 ;  /* 0x000000060a077287 */ /* 0x000fcc0008000000 */
[----:B------:R-:W-:-:S13]  /*06d0*/  ISETP.GT.AND P1, PT, R0, UR7, PT ;  /* 0x0000000700007c0c */ /* 0x000fda000bf24270 */
[----:B------:R-:W1:Y:S01]  /*06e0*/  @!P1 LDC R22, c[0x0][0x3b0] ;  /* 0x0000ec00ff169b82 */ /* 0x000e620000000800 */
[----:B0-----:R-:W-:-:S07]  /*06f0*/  @!P1 IADD3 R12, PT, PT, R10, UR10, RZ ;  /* 0x0000000a0a0c9c10 */ /* 0x001fce000fffe0ff */
[----:B------:R-:W0:Y:S01]  /*0700*/  @!P1 LDC.64 R20, c[0x0][0x380] ;  /* 0x0000e000ff149b82 */ /* 0x000e220000000a00 */
[----:B-1----:R-:W-:Y:S01]  /*0710*/  @!P1 IMAD R13, R12, R22, R11 ;  /* 0x000000160c0d9224 */ /* 0x002fe200078e020b */
[----:B--2---:R-:W-:-:S03]  /*0720*/  @!P2 IADD3 R17, PT, PT, R25, R17, R24 ;  /* 0x000000111911a210 */ /* 0x004fc60007ffe018 */
[C---:B------:R-:W-:Y:S02]  /*0730*/  @!P1 IMAD.IADD R25, R13.reuse, 0x1, -R22 ;  /* 0x000000010d199824 */ /* 0x040fe400078e0a16 */
[----:B0-----:R-:W-:Y:S01]  /*0740*/  @!P1 IMAD.WIDE R12, R13, 0x4, R20 ;  /* 0x000000040d0c9825 */ /* 0x001fe200078e0214 */
[----:B---3--:R-:W-:-:S03]  /*0750*/  @!P2 IADD3 R23, PT, PT, R18, R17, R26 ;  /* 0x000000111217a210 */ /* 0x008fc60007ffe01a */
[----:B------:R-:W-:Y:S02]  /*0760*/  @!P1 IMAD.WIDE R16, R25, 0x4, R20 ;  /* 0x0000000419109825 */ /* 0x000fe400078e0214 */
[----:B------:R0:W-:Y:S02]  /*0770*/  @!P2 STG.E.STRONG.SYS desc[UR8][R6.64], R23 ;  /* 0x000000170600a986 */ /* 0x0001e4000c115908 */
[----:B------:R-:W-:Y:S01]  /*0780*/  @!P1 IMAD.WIDE R18, R22, 0x4, R12 ;  /* 0x0000000416129825 */ /* 0x000fe200078e020c */
        /* <DEDUP_REMOVED lines=11> */
[----:B0-----:R-:W-:-:S07]  /*0840*/  @!P2 VIADD R6, R10, UR10 ;  /* 0x0000000a0a06ac36 */ /* 0x001fce0008000000 */
        /* <DEDUP_REMOVED lines=15> */
[----:B------:R-:W-:-:S06]  /*0940*/  UIADD3 UR5, UPT, UPT, UR5, 0x4, URZ ;  /* 0x0000000405057890 */ /* 0x000fcc000fffe0ff */
[----:B------:R-:W-:Y:S02]  /*0950*/  ISETP.NE.AND P1, PT, R15, UR5, PT ;  /* 0x000000050f007c0c */ /* 0x000fe4000bf25270 */
[----:B--2---:R-:W-:-:S04]  /*0960*/  @!P2 IADD3 R20, PT, PT, R21, R17, R20 ;  /* 0x000000111514a210 */ /* 0x004fc80007ffe014 */
[----:B---3--:R-:W-:-:S05]  /*0970*/  @!P2 IADD3 R25, PT, PT, R18, R20, R25 ;  /* 0x000000141219a210 */ /* 0x008fca0007ffe019 */
[----:B------:R1:W-:Y:S01]  /*0980*/  @!P2 STG.E.STRONG.SYS desc[UR8][R6.64], R25 ;  /* 0x000000190600a986 */ /* 0x0003e2000c115908 */
[----:B------:R-:W-:Y:S06]  /*0990*/  BAR.SYNC.DEFER_BLOCKING 0x0 ;  /* 0x0000000000007b1d */ /* 0x000fec0000010000 */
[----:B------:R-:W-:Y:S05]  /*09a0*/  @P1 BRA `(.L_x_5) ;  /* 0xfffffff800a81947 */ /* 0x000fea000383ffff */
.L_x_4:
[----:B------:R-:W-:Y:S05]  /*09b0*/  @!P0 BRA `(.L_x_3) ;  /* 0x0000000400208947 */ /* 0x000fea0003800000 */
[----:B-1----:R-:W-:Y:S01]  /*09c0*/  VIMNMX R7, PT, PT, R15, UR6, PT ;  /* 0x000000060f077c48 */ /* 0x002fe2000bfe0100 */
[----:B------:R-:W-:Y:S03]  /*09d0*/  BSSY.RECONVERGENT B0, `(.L_x_6) ;  /* 0x0000013000007945 */ /* 0x000fe60003800200 */
[----:B------:R-:W-:-:S13]  /*09e0*/  ISETP.GT.AND P0, PT, R0, R7, PT ;  /* 0x000000070000720c */ /* 0x000fda0003f04270 */
[----:B------:R-:W-:Y:S05]  /*09f0*/  @P0 BRA `(.L_x_7) ;  /* 0x0000000000400947 */ /* 0x000fea0003800000 */
[----:B------:R-:W0:Y:S01]  /*0a00*/  LDC R19, c[0x0][0x3b0] ;  /* 0x0000ec00ff137b82 */ /* 0x000e220000000800 */
[----:B------:R-:W-:-:S07]  /*0a10*/  IADD3 R6, PT, PT, R10, R15, RZ ;  /* 0x0000000f0a067210 */ /* 0x000fce0007ffe0ff */
[----:B------:R-:W1:Y:S01]  /*0a20*/  LDC.64 R12, c[0x0][0x380] ;  /* 0x0000e000ff0c7b82 */ /* 0x000e620000000a00 */
[----:B0-----:R-:W-:-:S04]  /*0a30*/  IMAD R7, R6, R19, R11 ;  /* 0x0000001306077224 */ /* 0x001fc800078e020b */
[C---:B------:R-:W-:Y:S02]  /*0a40*/  IMAD.IADD R17, R7.reuse, 0x1, -R19 ;  /* 0x0000000107117824 */ /* 0x040fe400078e0a13 */
[----:B-1----:R-:W-:-:S04]  /*0a50*/  IMAD.WIDE R6, R7, 0x4, R12 ;  /* 0x0000000407067825 */ /* 0x002fc800078e020c */
[----:B------:R-:W-:Y:S01]  /*0a60*/  IMAD.WIDE R16, R17, 0x4, R12 ;  /* 0x0000000411107825 */ /* 0x000fe200078e020c */
[----:B------:R-:W2:Y:S03]  /*0a70*/  LDG.E.STRONG.SYS R18, desc[UR8][R6.64+-0x4] ;  /* 0xfffffc0806127981 */ /* 0x000ea6000c1f5900 */
[----:B------:R-:W-:Y:S02]  /*0a80*/  IMAD.WIDE R12, R19, 0x4, R6 ;  /* 0x00000004130c7825 */ /* 0x000fe400078e0206 */
[----:B------:R-:W2:Y:S04]  /*0a90*/  LDG.E.STRONG.SYS R17, desc[UR8][R16.64] ;  /* 0x0000000810117981 */ /* 0x000ea8000c1f5900 */
[----:B------:R-:W2:Y:S04]  /*0aa0*/  LDG.E.STRONG.SYS R19, desc[UR8][R6.64] ;  /* 0x0000000806137981 */ /* 0x000ea8000c1f5900 */
[----:B------:R-:W3:Y:S04]  /*0ab0*/  LDG.E.STRONG.SYS R21, desc[UR8][R6.64+0x4] ;  /* 0x0000040806157981 */ /* 0x000ee8000c1f5900 */
[----:B------:R-:W3:Y:S01]  /*0ac0*/  LDG.E.STRONG.SYS R12, desc[UR8][R12.64] ;  /* 0x000000080c0c7981 */ /* 0x000ee2000c1f5900 */
[----:B--2---:R-:W-:-:S04]  /*0ad0*/  IADD3 R18, PT, PT, R19, R17, R18 ;  /* 0x0000001113127210 */ /* 0x004fc80007ffe012 */
[----:B---3--:R-:W-:-:S05]  /*0ae0*/  IADD3 R21, PT, PT, R12, R18, R21 ;  /* 0x000000120c157210 */ /* 0x008fca0007ffe015 */
[----:B------:R0:W-:Y:S02]  /*0af0*/  STG.E.STRONG.SYS desc[UR8][R6.64], R21 ;  /* 0x0000001506007986 */ /* 0x0001e4000c115908 */
.L_x_7:
[----:B------:R-:W-:Y:S05]  /*0b00*/  BSYNC.RECONVERGENT B0 ;  /* 0x0000000000007941 */ /* 0x000fea0003800200 */
.L_x_6:
[----:B------:R-:W-:Y:S01]  /*0b10*/  BAR.SYNC.DEFER_BLOCKING 0x0 ;  /* 0x0000000000007b1d */ /* 0x000fe20000010000 */
[----:B------:R-:W-:-:S13]  /*0b20*/  ISETP.NE.AND P0, PT, R14, 0x1, PT ;  /* 0x000000010e00780c */ /* 0x000fda0003f05270 */
[----:B------:R-:W-:Y:S05]  /*0b30*/  @!P0 BRA `(.L_x_3) ;  /* 0x0000000000c08947 */ /* 0x000fea0003800000 */
[----:B------:R-:W-:Y:S01]  /*0b40*/  VIADD R17, R15, 0x1 ;  /* 0x000000010f117836 */ /* 0x000fe20000000000 */
[----:B------:R-:W-:Y:S04]  /*0b50*/  BSSY.RECONVERGENT B0, `(.L_x_8) ;  /* 0x0000014000007945 */ /* 0x000fe80003800200 */
[----:B0-----:R-:W-:-:S04]  /*0b60*/  VIMNMX R7, PT, PT, R17, UR6, PT ;  /* 0x0000000611077c48 */ /* 0x001fc8000bfe0100 */
[----:B------:R-:W-:-:S13]  /*0b70*/  ISETP.GT.AND P0, PT, R0, R7, PT ;  /* 0x000000070000720c */ /* 0x000fda0003f04270 */
[----:B------:R-:W-:Y:S05]  /*0b80*/  @P0 BRA `(.L_x_9) ;  /* 0x0000000000400947 */ /* 0x000fea0003800000 */
[----:B------:R-:W0:Y:S01]  /*0b90*/  LDC R19, c[0x0][0x3b0] ;  /* 0x0000ec00ff137b82 */ /* 0x000e220000000800 */
[----:B------:R-:W-:-:S07]  /*0ba0*/  IMAD.IADD R6, R10, 0x1, R17 ;  /* 0x000000010a067824 */ /* 0x000fce00078e0211 */
[----:B------:R-:W1:Y:S01]  /*0bb0*/  LDC.64 R12, c[0x0][0x380] ;  /* 0x0000e000ff0c7b82 */ /* 0x000e620000000a00 */
[----:B0-----:R-:W-:-:S05]  /*0bc0*/  IMAD R7, R6, R19, R11 ;  /* 0x0000001306077224 */ /* 0x001fca00078e020b */
[C---:B------:R-:W-:Y:S01]  /*0bd0*/  IADD3 R17, PT, PT, R7.reuse, -R19, RZ ;  /* 0x8000001307117210 */ /* 0x040fe20007ffe0ff */
        /* <DEDUP_REMOVED lines=11> */
.L_x_9:
[----:B------:R-:W-:Y:S05]  /*0c90*/  BSYNC.RECONVERGENT B0 ;  /* 0x0000000000007941 */ /* 0x000fea0003800200 */
.L_x_8:
        /* <DEDUP_REMOVED lines=11> */
[----:B0-----:R-:W-:-:S04]  /*0d50*/  IMAD R7, R6, R14, R11 ;  /* 0x0000000e06077224 */ /* 0x001fc800078e020b */
[C---:B------:R-:W-:Y:S02]  /*0d60*/  IMAD.IADD R11, R7.reuse, 0x1, -R14 ;  /* 0x00000001070b7824 */ /* 0x040fe400078e0a0e */
[----:B-1----:R-:W-:-:S04]  /*0d70*/  IMAD.WIDE R6, R7, 0x4, R12 ;  /* 0x0000000407067825 */ /* 0x002fc800078e020c */
[----:B------:R-:W-:Y:S02]  /*0d80*/  IMAD.WIDE R12, R11, 0x4, R12 ;  /* 0x000000040b0c7825 */ /* 0x000fe400078e020c */
[----:B------:R-:W2:Y:S02]  /*0d90*/  LDG.E.STRONG.SYS R11, desc[UR8][R6.64+-0x4] ;  /* 0xfffffc08060b7981 */ /* 0x000ea4000c1f5900 */
        /* <DEDUP_REMOVED lines=8> */
.L_x_11:
[----:B------:R-:W-:Y:S05]  /*0e20*/  BSYNC.RECONVERGENT B0 ;  /* 0x0000000000007941 */ /* 0x000fea0003800200 */
.L_x_10:
[----:B------:R-:W-:Y:S06]  /*0e30*/  BAR.SYNC.DEFER_BLOCKING 0x0 ;  /* 0x0000000000007b1d */ /* 0x000fec0000010000 */
.L_x_3:
[----:B-1----:R-:W1:Y:S01]  /*0e40*/  LDC R12, c[0x0][0x3a0] ;  /* 0x0000e800ff0c7b82 */ /* 0x002e620000000800 */
[----:B------:R-:W-:-:S06]  /*0e50*/  UIADD3 UR4, UPT, UPT, UR4, 0x1, URZ ;  /* 0x0000000104047890 */ /* 0x000fcc000fffe0ff */
[----:B------:R-:W-:Y:S02]  /*0e60*/  ISETP.NE.AND P0, PT, R2, UR4, PT ;  /* 0x0000000402007c0c */ /* 0x000fe4000bf05270 */
[----:B-1----:R-:W-:Y:S01]  /*0e70*/  IADD3 R3, PT, PT, R3, R12, RZ ;  /* 0x0000000c03037210 */ /* 0x002fe20007ffe0ff */
[----:B------:R-:W-:-:S10]  /*0e80*/  IMAD.IADD R9, R9, 0x1, -R12 ;  /* 0x0000000109097824 */ /* 0x000fd400078e0a0c */
[----:B------:R-:W-:Y:S05]  /*0e90*/  @P0 BRA `(.L_x_12) ;  /* 0xfffffff400380947 */ /* 0x000fea000383ffff */
.L_x_2:
[----:B------:R-:W-:Y:S01]  /*0ea0*/  ISETP.NE.AND P1, PT, R0, RZ, PT ;  /* 0x000000ff0000720c */ /* 0x000fe20003f25270 */
[----:B------:R-:W1:-:S12]  /*0eb0*/  LDCU UR4, c[0x0][0x3b8] ;  /* 0x00007700ff0477ac */ /* 0x000e580008000800 */
[----:B0-----:R-:W2:Y:S01]  /*0ec0*/  @!P1 LDG.E.STRONG.SYS R6, desc[UR8][R4.64+0x4] ;  /* 0x0000040804069981 */ /* 0x001ea2000c1f5900 */
[----:B-1----:R-:W-:-:S05]  /*0ed0*/  IMAD.U32 R10, RZ, RZ, UR4 ;  /* 0x00000004ff0a7e24 */ /* 0x002fca000f8e00ff */
[----:B------:R-:W-:Y:S01]  /*0ee0*/  ISETP.GE.AND P0, PT, R10, 0x3, PT ;  /* 0x000000030a00780c */ /* 0x000fe20003f06270 */
[----:B--2---:R-:W-:-:S05]  /*0ef0*/  @!P1 VIADD R7, R6, 0x1 ;  /* 0x0000000106079836 */ /* 0x004fca0000000000 */
[----:B------:R0:W-:Y:S01]  /*0f00*/  @!P1 STG.E.STRONG.SYS desc[UR8][R4.64+0x4], R7 ;  /* 0x0000040704009986 */ /* 0x0001e2000c115908 */
[----:B------:R-:W-:Y:S06]  /*0f10*/  BAR.SYNC.DEFER_BLOCKING 0x0 ;  /* 0x0000000000007b1d */ /* 0x000fec0000010000 */
[----:B------:R-:W-:Y:S05]  /*0f20*/  @!P0 BRA `(.L_x_13) ;  /* 0x0000000800c48947 */ /* 0x000fea0003800000 */
[----:B------:R-:W1:Y:S01]  /*0f30*/  LDCU UR6, c[0x0][0x3b0] ;  /* 0x00007600ff0677ac */ /* 0x000e620008000800 */
[C---:B------:R-:W-:Y:S02]  /*0f40*/  LOP3.LUT R11, R12.reuse, 0x3, RZ, 0xc0, !PT ;  /* 0x000000030c0b7812 */ /* 0x040fe400078ec0ff */
[----:B------:R-:W-:Y:S01]  /*0f50*/  LOP3.LUT R6, R12, 0x7ffffffc, RZ, 0xc0, !PT ;  /* 0x7ffffffc0c067812 */ /* 0x000fe200078ec0ff */
[----:B------:R-:W1:Y:S01]  /*0f60*/  LDCU UR4, c[0x0][0x3a8] ;  /* 0x00007500ff0477ac */ /* 0x000e620008000800 */
[----:B------:R-:W-:Y:S01]  /*0f70*/  IADD3 R3, PT, PT, R3, 0x1, RZ ;  /* 0x0000000103037810 */ /* 0x000fe20007ffe0ff */
[----:B-1----:R-:W-:Y:S02]  /*0f80*/  UIMAD UR4, UR4, UR6, UR4 ;  /* 0x00000006040472a4 */ /* 0x002fe4000f8e0204 */
[----:B------:R-:W-:Y:S02]  /*0f90*/  UIADD3 UR6, UPT, UPT, UR6, -0x1, URZ ;  /* 0xffffffff06067890 */ /* 0x000fe4000fffe0ff */
[----:B------:R-:W-:-:S04]  /*0fa0*/  UIADD3 UR5, UPT, UPT, UR4, -0x1, URZ ;  /* 0xffffffff04057890 */ /* 0x000fc8000fffe0ff */
[----:B0-----:R-:W-:Y:S01]  /*0fb0*/  IMAD R7, R0, UR6, RZ ;  /* 0x0000000600077c24 */ /* 0x001fe2000f8e02ff */
[----:B------:R-:W-:-:S07]  /*0fc0*/  UMOV UR6, 0x2 ;  /* 0x0000000200067882 */ /* 0x000fce0000000000 */
.L_x_25:
[----:B------:R-:W0:Y:S01]  /*0fd0*/  LDC R12, c[0x0][0x3a0] ;  /* 0x0000e800ff0c7b82 */ /* 0x000e220000000800 */
[----:B------:R-:W-:-:S13]  /*0fe0*/  ISETP.NE.AND P0, PT, R0, RZ, PT ;  /* 0x000000ff0000720c */ /* 0x000fda0003f05270 */
[----:B-1----:R-:W-:Y:S05]  /*0ff0*/  @P0 BRA `(.L_x_14) ;  /* 0x00000000001c0947 */ /* 0x002fea0003800000 */
[----:B------:R-:W1:Y:S08]  /*1000*/  LDC R9, c[0x0][0x3c0] ;  /* 0x0000f000ff097b82 */ /* 0x000e700000000800 */
[----:B------:R-:W1:Y:S02]  /*1010*/  LDC R8, c[0x0][0x3b8] ;  /* 0x0000ee00ff087b82 */ /* 0x000e640000000800 */
[----:B-1----:R-:W-:-:S07]  /*1020*/  VIADDMNMX R9, R9, UR6, R8, PT ;  /* 0x0000000609097c46 */ /* 0x002fce000b800108 */
.L_x_15:
[----:B------:R-:W2:Y:S01]  /*1030*/  LDG.E.STRONG.SYS R8, desc[UR8][R4.64] ;  /* 0x0000000804087981 */ /* 0x000ea2000c1f5900 */
[----:B------:R-:W-:Y:S05]  /*1040*/  YIELD ;  /* 0x0000000000007946 */ /* 0x000fea0003800000 */
[----:B--2---:R-:W-:-:S13]  /*1050*/  ISETP.GE.AND P0, PT, R8, R9, PT ;  /* 0x000000090800720c */ /* 0x004fda0003f06270 */
[----:B------:R-:W-:Y:S05]  /*1060*/  @!P0 BRA `(.L_x_15) ;  /* 0xfffffffc00f08947 */ /* 0x000fea000383ffff */
.L_x_14:
[----:B0-----:R-:W-:Y:S01]  /*1070*/  ISETP.GE.AND P0, PT, R12, 0x1, PT ;  /* 0x000000010c00780c */ /* 0x001fe20003f06270 */
[----:B------:R-:W-:Y:S05]  /*1080*/  WARPSYNC.ALL ;  /* 0x0000000000007948 */ /* 0x000fea0003800000 */
[----:B------:R-:W-:Y:S01]  /*1090*/  BAR.SYNC.DEFER_BLOCKING 0x0 ;  /* 0x0000000000007b1d */ /* 0x000fe20000010000 */
[----:B------:R-:W-:-:S06]  /*10a0*/  VIADD R10, R3, UR5 ;  /* 0x00000005030a7c36 */ /* 0x000fcc0008000000 */
[----:B------:R-:W-:Y:S05]  /*10b0*/  @!P0 BRA `(.L_x_16) ;  /* 0x0000000800348947 */ /* 0x000fea0003800000 */
[----:B------:R-:W-:Y:S02]  /*10c0*/  ISETP.GE.U32.AND P0, PT, R12, 0x4, PT ;  /* 0x000000040c00780c */ /* 0x000fe40003f06070 */
[----:B------:R-:W-:-:S11]  /*10d0*/  ISETP.NE.AND P2, PT, R11, RZ, PT ;  /* 0x000000ff0b00720c */ /* 0x000fd60003f45270 */
[----:B------:R-:W-:Y:S05]  /*10e0*/  @!P0 BRA `(.L_x_17) ;  /* 0x0000000400288947 */ /* 0x000fea0003800000 */
[----:B------:R-:W0:Y:S01]  /*10f0*/  LDCU UR7, c[0x0][0x3a4] ;  /* 0x00007480ff0777ac */ /* 0x000e220008000800 */
[----:B------:R-:W1:Y:S01]  /*1100*/  LDCU UR4, c[0x0][0x3a4] ;  /* 0x00007480ff0477ac */ /* 0x000e620008000800 */
[C---:B0-----:R-:W-:Y:S02]  /*1110*/  ISETP.GE.AND P1, PT, R0.reuse, UR7, PT ;  /* 0x0000000700007c0c */ /* 0x041fe4000bf26270 */
[----:B-1----:R-:W-:Y:S01]  /*1120*/  ISETP.GE.AND P0, PT, R0, UR4, PT ;  /* 0x0000000400007c0c */ /* 0x002fe2000bf06270 */
[----:B------:R-:W-:-:S12]  /*1130*/  UMOV UR4, URZ ;  /* 0x000000ff00047c82 */ /* 0x000fd80008000000 */
.L_x_18:
[----:B0-----:R-:W0:Y:S01]  /*1140*/  @!P0 LDC R14, c[0x0][0x3b0] ;  /* 0x0000ec00ff0e8b82 */ /* 0x001e220000000800 */
[----:B------:R-:W-:-:S07]  /*1150*/  @!P0 IMAD.IADD R9, R7, 0x1, R10 ;  /* 0x0000000107098824 */ /* 0x000fce00078e020a */
[----:B------:R-:W1:Y:S01]  /*1160*/  @!P0 LDC.64 R12, c[0x0][0x380] ;  /* 0x0000e000ff0c8b82 */ /* 0x000e620000000a00 */
[C---:B0-----:R-:W-:Y:S02]  /*1170*/  @!P0 IMAD.IADD R15, R9.reuse, 0x1, -R14 ;  /* 0x00000001090f8824 */ /* 0x041fe400078e0a0e */
[----:B-1----:R-:W-:-:S04]  /*1180*/  @!P0 IMAD.WIDE R8, R9, 0x4, R12 ;  /* 0x0000000409088825 */ /* 0x002fc800078e020c */
[----:B------:R-:W-:Y:S01]  /*1190*/  @!P0 IMAD.WIDE R12, R15, 0x4, R12 ;  /* 0x000000040f0c8825 */ /* 0x000fe200078e020c */
[----:B------:R-:W2:Y:S03]  /*11a0*/  @!P0 LDG.E.STRONG.SYS R16, desc[UR8][R8.64+-0x4] ;  /* 0xfffffc0808108981 */ /* 0x000ea6000c1f5900 */
[----:B------:R-:W-:Y:S02]  /*11b0*/  @!P0 IMAD.WIDE R14, R14, 0x4, R8 ;  /* 0x000000040e0e8825 */ /* 0x000fe400078e0208 */
[----:B------:R-:W2:Y:S04]  /*11c0*/  @!P0 LDG.E.STRONG.SYS R13, desc[UR8][R12.64] ;  /* 0x000000080c0d8981 */ /* 0x000ea8000c1f5900 */
[----:B------:R-:W2:Y:S04]  /*11d0*/  @!P0 LDG.E.STRONG.SYS R17, desc[UR8][R8.64] ;  /* 0x0000000808118981 */ /* 0x000ea8000c1f5900 */
[----:B------:R-:W3:Y:S04]  /*11e0*/  @!P0 LDG.E.STRONG.SYS R19, desc[UR8][R8.64+0x4] ;  /* 0x0000040808138981 */ /* 0x000ee8000c1f5900 */
[----:B------:R-:W3:Y:S01]  /*11f0*/  @!P0 LDG.E.STRONG.SYS R14, desc[UR8][R14.64] ;  /* 0x000000080e0e8981 */ /* 0x000ee2000c1f5900 */
[----:B--2---:R-:W-:-:S04]  /*1200*/  @!P0 IADD3 R16, PT, PT, R17, R13, R16 ;  /* 0x0000000d11108210 */ /* 0x004fc80007ffe010 */
[----:B---3--:R-:W-:-:S05]  /*1210*/  @!P0 IADD3 R21, PT, PT, R14, R16, R19 ;  /* 0x000000100e158210 */ /* 0x008fca0007ffe013 */
[----:B------:R0:W-:Y:S01]  /*1220*/  @!P0 STG.E.STRONG.SYS desc[UR8][R8.64], R21 ;  /* 0x0000001508008986 */ /* 0x0001e2000c115908 */
[----:B------:R-:W-:Y:S01]  /*1230*/  BAR.SYNC.DEFER_BLOCKING 0x0 ;  /* 0x0000000000007b1d */ /* 0x000fe20000010000 */
[----:B------:R-:W-:-:S13]  /*1240*/  PLOP3.LUT P0, PT, P1, PT, PT, 0x80, 0x8 ;  /* 0x000000000008781c */ /* 0x000fda0000f0f070 */
[----:B------:R-:W1:Y:S01]  /*1250*/  @!P0 LDC R16, c[0x0][0x3b0] ;  /* 0x0000ec00ff108b82 */ /* 0x000e620000000800 */
[----:B------:R-:W-:-:S07]  /*1260*/  @!P0 IADD3 R23, PT, PT, R7, R10, RZ ;  /* 0x0000000a07178210 */ /* 0x000fce0007ffe0ff */
[----:B------:R-:W2:Y:S08]  /*1270*/  @!P0 LDC.64 R18, c[0x0][0x380] ;  /* 0x0000e000ff128b82 */ /* 0x000eb00000000a00 */
[----:B------:R-:W3:Y:S01]  /*1280*/  @!P0 LDC.64 R14, c[0x0][0x380] ;  /* 0x0000e000ff0e8b82 */ /* 0x000ee20000000a00 */
[----:B-1----:R-:W-:-:S07]  /*1290*/  @!P0 IADD3 R17, PT, PT, R23, 0x1, -R16 ;  /* 0x0000000117118810 */ /* 0x002fce0007ffe810 */
[----:B------:R-:W1:Y:S01]  /*12a0*/  @!P0 LDC R22, c[0x0][0x3b0] ;  /* 0x0000ec00ff168b82 */ /* 0x000e620000000800 */
[----:B--2---:R-:W-:-:S07]  /*12b0*/  @!P0 IMAD.WIDE R12, R23, 0x4, R18 ;  /* 0x00000004170c8825 */ /* 0x004fce00078e0212 */
[----:B------:R-:W2:Y:S01]  /*12c0*/  @!P0 LDC R24, c[0x0][0x3b0] ;  /* 0x0000ec00ff188b82 */ /* 0x000ea20000000800 */
[----:B------:R-:W-:Y:S01]  /*12d0*/  @!P0 IMAD.WIDE R18, R17, 0x4, R18 ;  /* 0x0000000411128825 */ /* 0x000fe200078e0212 */
[----:B------:R-:W4:Y:S03]  /*12e0*/  @!P0 LDG.E.STRONG.SYS R20, desc[UR8][R12.64] ;  /* 0x000000080c148981 */ /* 0x000f26000c1f5900 */
[----:B------:R-:W-:Y:S02]  /*12f0*/  @!P0 IMAD.WIDE R16, R16, 0x4, R12 ;  /* 0x0000000410108825 */ /* 0x000fe400078e020c */
[----:B------:R-:W4:Y:S04]  /*1300*/  @!P0 LDG.E.STRONG.SYS R19, desc[UR8][R18.64] ;  /* 0x0000000812138981 */ /* 0x000f28000c1f5900 */
[----:B0-----:R-:W4:Y:S04]  /*1310*/  @!P0 LDG.E.STRONG.SYS R8, desc[UR8][R12.64+0x4] ;  /* 0x000004080c088981 */ /* 0x001f28000c1f5900 */
[----:B------:R-:W5:Y:S04]  /*1320*/  @!P0 LDG.E.STRONG.SYS R21, desc[UR8][R12.64+0x8] ;  /* 0x000008080c158981 */ /* 0x000f68000c1f5900 */
[----:B------:R-:W5:Y:S01]  /*1330*/  @!P0 LDG.E.STRONG.SYS R16, desc[UR8][R16.64+0x4] ;  /* 0x0000040810108981 */ /* 0x000f62000c1f5900 */
[----:B------:R-:W-:-:S02]  /*1340*/  @!P0 IADD3 R23, PT, PT, R7, 0x2, R10 ;  /* 0x0000000207178810 */ /* 0x000fc40007ffe00a */
[----:B----4-:R-:W-:-:S03]  /*1350*/  @!P0 IADD3 R20, PT, PT, R8, R19, R20 ;  /* 0x0000001308148210 */ /* 0x010fc60007ffe014 */
[----:B---3--:R-:W-:-:S04]  /*1360*/  @!P0 IMAD.WIDE R8, R23, 0x4, R14 ;  /* 0x0000000417088825 */ /* 0x008fc800078e020e */
[----:B-1----:R-:W-:Y:S01]  /*1370*/  @!P0 IMAD.IADD R23, R23, 0x1, -R22 ;  /* 0x0000000117178824 */ /* 0x002fe200078e0a16 */
[----:B-----5:R-:W-:-:S03]  /*1380*/  @!P0 IADD3 R21, PT, PT, R16, R20, R21 ;  /* 0x0000001410158210 */ /* 0x020fc60007ffe015 */
[----:B------:R-:W-:Y:S01]  /*1390*/  @!P0 IMAD.WIDE R18, R23, 0x4, R14 ;  /* 0x0000000417128825 */ /* 0x000fe200078e020e */
[----:B------:R-:W0:Y:S01]  /*13a0*/  @!P0 LDC.64 R16, c[0x0][0x380] ;  /* 0x0000e000ff108b82 */ /* 0x000e220000000a00 */
[----:B------:R0:W-:Y:S02]  /*13b0*/  @!P0 STG.E.STRONG.SYS desc[UR8][R12.64+0x4], R21 ;  /* 0x000004150c008986 */ /* 0x0001e4000c115908 */
[----:B------:R-:W-:-:S05]  /*13c0*/  @!P0 IMAD.WIDE R14, R22, 0x4, R8 ;  /* 0x00000004160e8825 */ /* 0x000fca00078e0208 */
[----:B------:R-:W-:Y:S06]  /*13d0*/  BAR.SYNC.DEFER_BLOCKING 0x0 ;  /* 0x0000000000007b1d */ /* 0x000fec0000010000 */
[----:B------:R-:W3:Y:S04]  /*13e0*/  @!P0 LDG.E.STRONG.SYS R20, desc[UR8][R8.64+-0x4] ;  /* 0xfffffc0808148981 */ /* 0x000ee8000c1f5900 */
[----:B------:R-:W3:Y:S04]  /*13f0*/  @!P0 LDG.E.STRONG.SYS R19, desc[UR8][R18.64] ;  /* 0x0000000812138981 */ /* 0x000ee8000c1f5900 */
[----:B------:R-:W3:Y:S04]  /*1400*/  @!P0 LDG.E.STRONG.SYS R22, desc[UR8][R8.64] ;  /* 0x0000000808168981 */ /* 0x000ee8000c1f5900 */
[----:B------:R-:W4:Y:S04]  /*1410*/  @!P0 LDG.E.STRONG.SYS R23, desc[UR8][R8.64+0x4] ;  /* 0x0000040808178981 */ /* 0x000f28000c1f5900 */
[----:B------:R-:W4:Y:S01]  /*1420*/  @!P0 LDG.E.STRONG.SYS R14, desc[UR8][R14.64] ;  /* 0x000000080e0e8981 */ /* 0x000f22000c1f5900 */
[----:B------:R-:W-:-:S05]  /*1430*/  @!P0 IADD3 R25, PT, PT, R7, 0x3, R10 ;  /* 0x0000000307198810 */ /* 0x000fca0007ffe00a */
[----:B0-----:R-:W-:-:S04]  /*1440*/  @!P0 IMAD.WIDE R12, R25, 0x4, R16 ;  /* 0x00000004190c8825 */ /* 0x001fc800078e0210 */
[----:B--2---:R-:W-:Y:S01]  /*1450*/  @!P0 IMAD.IADD R25, R25, 0x1, -R24 ;  /* 0x0000000119198824 */ /* 0x004fe200078e0a18 */
[----:B---3--:R-:W-:-:S03]  /*1460*/  @!P0 IADD3 R20, PT, PT, R22, R19, R20 ;  /* 0x0000001316148210 */ /* 0x008fc60007ffe014 */
[----:B------:R-:W-:-:S04]  /*1470*/  @!P0 IMAD.WIDE R18, R25, 0x4, R16 ;  /* 0x0000000419128825 */ /* 0x000fc800078e0210 */
[----:B------:R-:W-:Y:S01]  /*1480*/  @!P0 IMAD.WIDE R16, R24, 0x4, R12 ;  /* 0x0000000418108825 */ /* 0x000fe200078e020c */
[----:B----4-:R-:W-:-:S05]  /*1490*/  @!P0 IADD3 R23, PT, PT, R14, R20, R23 ;  /* 0x000000140e178210 */ /* 0x010fca0007ffe017 */
[----:B------:R0:W-:Y:S01]  /*14a0*/  @!P0 STG.E.STRONG.SYS desc[UR8][R8.64], R23 ;  /* 0x0000001708008986 */ /* 0x0001e2000c115908 */
[----:B------:R-:W-:Y:S06]  /*14b0*/  BAR.SYNC.DEFER_BLOCKING 0x0 ;  /* 0x0000000000007b1d */ /* 0x000fec0000010000 */
[----:B------:R-:W2:Y:S04]  /*14c0*/  @!P0 LDG.E.STRONG.SYS R14, desc[UR8][R12.64+-0x4] ;  /* 0xfffffc080c0e8981 */ /* 0x000ea8000c1f5900 */
[----:B------:R-:W2:Y:S04]  /*14d0*/  @!P0 LDG.E.STRONG.SYS R19, desc[UR8][R18.64] ;  /* 0x0000000812138981 */ /* 0x000ea8000c1f5900 */
[----:B------:R-:W2:Y:S04]  /*14e0*/  @!P0 LDG.E.STRONG.SYS R15, desc[UR8][R12.64] ;  /* 0x000000080c0f8981 */ /* 0x000ea8000c1f5900 */
[----:B------:R-:W3:Y:S04]  /*14f0*/  @!P0 LDG.E.STRONG.SYS R21, desc[UR8][R12.64+0x4] ;  /* 0x000004080c158981 */ /* 0x000ee8000c1f5900 */
[----:B------:R-:W3:Y:S01]  /*1500*/  @!P0 LDG.E.STRONG.SYS R16, desc[UR8][R16.64] ;  /* 0x0000000810108981 */ /* 0x000ee2000c1f5900 */
[----:B------:R-:W-:Y:S01]  /*1510*/  UIADD3 UR4, UPT, UPT, UR4, 0x4, URZ ;  /* 0x0000000404047890 */ /* 0x000fe2000fffe0ff */
[----:B------:R-:W-:-:S05]  /*1520*/  VIADD R10, R10, 0x4 ;  /* 0x000000040a0a7836 */ /* 0x000fca0000000000 */
[----:B------:R-:W-:Y:S02]  /*1530*/  ISETP.NE.AND P3, PT, R6, UR4, PT ;  /* 0x0000000406007c0c */ /* 0x000fe4000bf65270 */
[----:B--2---:R-:W-:-:S04]  /*1540*/  @!P0 IADD3 R14, PT, PT, R15, R19, R14 ;  /* 0x000000130f0e8210 */ /* 0x004fc80007ffe00e */
[----:B---3--:R-:W-:-:S05]  /*1550*/  @!P0 IADD3 R21, PT, PT, R16, R14, R21 ;  /* 0x0000000e10158210 */ /* 0x008fca0007ffe015 */
[----:B------:R0:W-:Y:S01]  /*1560*/  @!P0 STG.E.STRONG.SYS desc[UR8][R12.64], R21 ;  /* 0x000000150c008986 */ /* 0x0001e2000c115908 */
[----:B------:R-:W-:Y:S06]  /*1570*/  BAR.SYNC.DEFER_BLOCKING 0x0 ;  /* 0x0000000000007b1d */ /* 0x000fec0000010000 */
[----:B------:R-:W-:Y:S05]  /*1580*/  @P3 BRA `(.L_x_18) ;  /* 0xfffffff800ec3947 */ /* 0x000fea000383ffff */
.L_x_17:
[----:B------:R-:W-:Y:S05]  /*1590*/  @!P2 BRA `(.L_x_16) ;  /* 0x0000000000fca947 */ /* 0x000fea0003800000 */
[----:B------:R-:W1:Y:S01]  /*15a0*/  LDCU UR4, c[0x0][0x3a4] ;  /* 0x00007480ff0477ac */ /* 0x000e620008000800 */
[----:B------:R-:W-:Y:S01]  /*15b0*/  BSSY.RECONVERGENT B0, `(.L_x_19) ;  /* 0x0000012000007945 */ /* 0x000fe20003800200 */
[----:B-1----:R-:W-:-:S13]  /*15c0*/  ISETP.GE.AND P1, PT, R0, UR4, PT ;  /* 0x0000000400007c0c */ /* 0x002fda000bf26270 */
[----:B------:R-:W-:Y:S05]  /*15d0*/  @P1 BRA `(.L_x_20) ;  /* 0x00000000003c1947 */ /* 0x000fea0003800000 */
[----:B0-----:R-:W0:Y:S01]  /*15e0*/  LDC R12, c[0x0][0x3b0] ;  /* 0x0000ec00ff0c7b82 */ /* 0x001e220000000800 */
[----:B------:R-:W-:-:S07]  /*15f0*/  IADD3 R9, PT, PT, R7, R10, RZ ;  /* 0x0000000a07097210 */ /* 0x000fce0007ffe0ff */
[----:B------:R-:W1:Y:S01]  /*1600*/  LDC.64 R14, c[0x0][0x380] ;  /* 0x0000e000ff0e7b82 */ /* 0x000e620000000a00 */
[C---:B0-----:R-:W-:Y:S02]  /*1610*/  IMAD.IADD R13, R9.reuse, 0x1, -R12 ;  /* 0x00000001090d7824 */ /* 0x041fe400078e0a0c */
        /* <DEDUP_REMOVED lines=11> */
.L_x_20:
[----:B------:R-:W-:Y:S05]  /*16d0*/  BSYNC.RECONVERGENT B0 ;  /* 0x0000000000007941 */ /* 0x000fea0003800200 */
.L_x_19:
[----:B------:R-:W-:Y:S01]  /*16e0*/  BAR.SYNC.DEFER_BLOCKING 0x0 ;  /* 0x0000000000007b1d */ /* 0x000fe20000010000 */
[----:B------:R-:W-:-:S13]  /*16f0*/  ISETP.NE.AND P0, PT, R11, 0x1, PT ;  /* 0x000000010b00780c */ /* 0x000fda0003f05270 */
[----:B------:R-:W-:Y:S05]  /*1700*/  @!P0 BRA `(.L_x_16) ;  /* 0x0000000000a08947 */ /* 0x000fea0003800000 */
[----:B------:R-:W-:Y:S04]  /*1710*/  BSSY.RECONVERGENT B0, `(.L_x_21) ;  /* 0x0000011000007945 */ /* 0x000fe80003800200 */
[----:B------:R-:W-:Y:S05]  /*1720*/  @P1 BRA `(.L_x_22) ;  /* 0x00000000003c1947 */ /* 0x000fea0003800000 */
[----:B0-----:R-:W0:Y:S01]  /*1730*/  LDC R12, c[0x0][0x3b0] ;  /* 0x0000ec00ff0c7b82 */ /* 0x001e220000000800 */
[----:B-1----:R-:W-:-:S07]  /*1740*/  IMAD.IADD R9, R7, 0x1, R10 ;  /* 0x0000000107097824 */ /* 0x002fce00078e020a */
[----:B------:R-:W1:Y:S01]  /*1750*/  LDC.64 R14, c[0x0][0x380] ;  /* 0x0000e000ff0e7b82 */ /* 0x000e620000000a00 */
[C---:B0-----:R-:W-:Y:S01]  /*1760*/  IADD3 R13, PT, PT, R9.reuse, 0x1, -R12 ;  /* 0x00000001090d7810 */ /* 0x041fe20007ffe80c */
        /* <DEDUP_REMOVED lines=11> */
.L_x_22:
[----:B------:R-:W-:Y:S05]  /*1820*/  BSYNC.RECONVERGENT B0 ;  /* 0x0000000000007941 */ /* 0x000fea0003800200 */
.L_x_21:
[----:B------:R-:W-:Y:S01]  /*1830*/  BAR.SYNC.DEFER_BLOCKING 0x0 ;  /* 0x0000000000007b1d */ /* 0x000fe20000010000 */
[----:B------:R-:W-:-:S13]  /*1840*/  ISETP.NE.AND P0, PT, R11, 0x2, PT ;  /* 0x000000020b00780c */ /* 0x000fda0003f05270 */
[----:B------:R-:W-:Y:S05]  /*1850*/  @!P0 BRA `(.L_x_16) ;  /* 0x00000000004c8947 */ /* 0x000fea0003800000 */
[----:B------:R-:W-:Y:S04]  /*1860*/  BSSY.RECONVERGENT B0, `(.L_x_23) ;  /* 0x0000011000007945 */ /* 0x000fe80003800200 */
[----:B------:R-:W-:Y:S05]  /*1870*/  @P1 BRA `(.L_x_24) ;  /* 0x00000000003c1947 */ /* 0x000fea0003800000 */
[----:B------:R-:W3:Y:S01]  /*1880*/  LDC R14, c[0x0][0x3b0] ;  /* 0x0000ec00ff0e7b82 */ /* 0x000ee20000000800 */
[----:B012---:R-:W-:-:S07]  /*1890*/  IADD3 R9, PT, PT, R7, 0x2, R10 ;  /* 0x0000000207097810 */ /* 0x007fce0007ffe00a */
[----:B------:R-:W0:Y:S01]  /*18a0*/  LDC.64 R12, c[0x0][0x380] ;  /* 0x0000e000ff0c7b82 */ /* 0x000e220000000a00 */
[C---:B---3--:R-:W-:Y:S02]  /*18b0*/  IMAD.IADD R15, R9.reuse, 0x1, -R14 ;  /* 0x00000001090f7824 */ /* 0x048fe400078e0a0e */
[----:B0-----:R-:W-:-:S04]  /*18c0*/  IMAD.WIDE R8, R9, 0x4, R12 ;  /* 0x0000000409087825 */ /* 0x001fc800078e020c */
        /* <DEDUP_REMOVED lines=10> */
.L_x_24:
[----:B------:R-:W-:Y:S05]  /*1970*/  BSYNC.RECONVERGENT B0 ;  /* 0x0000000000007941 */ /* 0x000fea0003800200 */
.L_x_23:
[----:B------:R-:W-:Y:S06]  /*1980*/  BAR.SYNC.DEFER_BLOCKING 0x0 ;  /* 0x0000000000007b1d */ /* 0x000fec0000010000 */
.L_x_16:
[----:B------:R-:W-:Y:S01]  /*1990*/  ISETP.NE.AND P1, PT, R0, RZ, PT ;  /* 0x000000ff0000720c */ /* 0x000fe20003f25270 */
[----:B------:R-:W4:Y:S08]  /*19a0*/  LDC R10, c[0x0][0x3b8] ;  /* 0x0000ee00ff0a7b82 */ /* 0x000f300000000800 */
[----:B0-----:R-:W0:Y:S04]  /*19b0*/  LDC R12, c[0x0][0x3a0] ;  /* 0x0000e800ff0c7b82 */ /* 0x001e280000000800 */
[----:B-123--:R-:W2:Y:S01]  /*19c0*/  @!P1 LDG.E.STRONG.SYS R8, desc[UR8][R4.64+0x4] ;  /* 0x0000040804089981 */ /* 0x00eea2000c1f5900 */
[----:B------:R-:W-:-:S06]  /*19d0*/  UIADD3 UR6, UPT, UPT, UR6, 0x1, URZ ;  /* 0x0000000106067890 */ /* 0x000fcc000fffe0ff */
[----:B----4-:R-:W-:Y:S01]  /*19e0*/  ISETP.NE.AND P0, PT, R10, UR6, PT ;  /* 0x000000060a007c0c */ /* 0x010fe2000bf05270 */
[----:B0-----:R-:W-:Y:S01]  /*19f0*/  IMAD.IADD R3, R3, 0x1, R12 ;  /* 0x0000000103037824 */ /* 0x001fe200078e020c */
[----:B--2---:R-:W-:-:S05]  /*1a00*/  @!P1 IADD3 R9, PT, PT, R8, 0x1, RZ ;  /* 0x0000000108099810 */ /* 0x004fca0007ffe0ff */
[----:B------:R1:W-:Y:S01]  /*1a10*/  @!P1 STG.E.STRONG.SYS desc[UR8][R4.64+0x4], R9 ;  /* 0x0000040904009986 */ /* 0x0003e2000c115908 */
[----:B------:R-:W-:Y:S06]  /*1a20*/  BAR.SYNC.DEFER_BLOCKING 0x0 ;  /* 0x0000000000007b1d */ /* 0x000fec0000010000 */
[----:B------:R-:W-:Y:S05]  /*1a30*/  @P0 BRA `(.L_x_25) ;  /* 0xfffffff400640947 */ /* 0x000fea000383ffff */
.L_x_13:
[----:B------:R-:W2:Y:S01]  /*1a40*/  LDCU UR6, c[0x0][0x3a8] ;  /* 0x00007500ff0677ac */ /* 0x000ea20008000800 */
[----:B------:R-:W2:Y:S02]  /*1a50*/  LDCU UR5, c[0x0][0x3a4] ;  /* 0x00007480ff0577ac */ /* 0x000ea40008000800 */
[----:B--2---:R-:W-:Y:S01]  /*1a60*/  UIADD3 UR5, UPT, UPT, UR5, UR6, URZ ;  /* 0x0000000605057290 */ /* 0x004fe2000fffe0ff */
[----:B------:R-:W-:Y:S11]  /*1a70*/  @P1 BRA `(.L_x_26) ;  /* 0x0000000000181947 */ /* 0x000ff60003800000 */
[----:B------:R-:W2:Y:S02]  /*1a80*/  LDCU UR4, c[0x0][0x3c0] ;  /* 0x00007800ff0477ac */ /* 0x000ea40008000800 */
[----:B--2---:R-:W-:-:S07]  /*1a90*/  VIADDMNMX R3, R10, UR4, R10, PT ;  /* 0x000000040a037c46 */ /* 0x004fce000b80010a */
.L_x_27:
[----:B------:R-:W2:Y:S01]  /*1aa0*/  LDG.E.STRONG.SYS R6, desc[UR8][R4.64] ;  /* 0x0000000804067981 */ /* 0x000ea2000c1f5900 */
[----:B------:R-:W-:Y:S05]  /*1ab0*/  YIELD ;  /* 0x0000000000007946 */ /* 0x000fea0003800000 */
[----:B--2---:R-:W-:-:S13]  /*1ac0*/  ISETP.GE.AND P0, PT, R6, R3, PT ;  /* 0x000000030600720c */ /* 0x004fda0003f06270 */
[----:B------:R-:W-:Y:S05]  /*1ad0*/  @!P0 BRA `(.L_x_27) ;  /* 0xfffffffc00f08947 */ /* 0x000fea000383ffff */
.L_x_26:
[----:B------:R-:W-:Y:S01]  /*1ae0*/  ISETP.GE.AND P0, PT, R2, 0x1, PT ;  /* 0x000000010200780c */ /* 0x000fe20003f06270 */
[----:B------:R-:W-:Y:S05]  /*1af0*/  WARPSYNC.ALL ;  /* 0x0000000000007948 */ /* 0x000fea0003800000 */
[----:B------:R-:W-:Y:S07]  /*1b00*/  BAR.SYNC.DEFER_BLOCKING 0x0 ;  /* 0x0000000000007b1d */ /* 0x000fee0000010000 */
[----:B------:R-:W-:Y:S05]  /*1b10*/  @!P0 BRA `(.L_x_28) ;  /* 0x0000000800f88947 */ /* 0x000fea0003800000 */
[----:B------:R-:W2:Y:S01]  /*1b20*/  LDC R10, c[0x0][0x3b0] ;  /* 0x0000ec00ff0a7b82 */ /* 0x000ea20000000800 */
[----:B------:R-:W3:Y:S01]  /*1b30*/  LDCU UR4, c[0x0][0x394] ;  /* 0x00007280ff0477ac */ /* 0x000ee20008000800 */
[----:B------:R-:W-:Y:S01]  /*1b40*/  LOP3.LUT R3, RZ, R0, RZ, 0x33, !PT ;  /* 0x00000000ff037212 */ /* 0x000fe200078e33ff */
[----:B01----:R-:W-:Y:S01]  /*1b50*/  VIADD R5, R12, UR6 ;  /* 0x000000060c057c36 */ /* 0x003fe20008000000 */
[----:B------:R-:W0:Y:S02]  /*1b60*/  LDCU UR7, c[0x0][0x3a0] ;  /* 0x00007400ff0777ac */ /* 0x000e240008000800 */
[----:B------:R-:W-:Y:S01]  /*1b70*/  IADD3 R7, PT, PT, R3, UR6, R12 ;  /* 0x0000000603077c10 */ /* 0x000fe2000fffe00c */
[----:B---3--:R-:W-:Y:S01]  /*1b80*/  UIADD3 UR4, UPT, UPT, UR4, -UR5, -UR6 ;  /* 0x8000000504047290 */ /* 0x008fe2000fffe806 */
[----:B--2---:R-:W-:-:S03]  /*1b90*/  VIADD R4, R10, 0xffffffff ;  /* 0xffffffff0a047836 */ /* 0x004fc60000000000 */
[C---:B------:R-:W-:Y:S02]  /*1ba0*/  IMAD R6, R0.reuse, R10, R7 ;  /* 0x0000000a00067224 */ /* 0x040fe400078e0207 */
[----:B------:R-:W-:Y:S02]  /*1bb0*/  IMAD R3, R0, R4, R5 ;  /* 0x0000000400037224 */ /* 0x000fe400078e0205 */
[----:B------:R-:W-:Y:S02]  /*1bc0*/  HFMA2 R5, -RZ, RZ, 0, 0 ;  /* 0x00000000ff057431 */ /* 0x000fe400000001ff */
[C---:B------:R-:W-:Y:S02]  /*1bd0*/  VIADD R7, R10.reuse, UR4 ;  /* 0x000000040a077c36 */ /* 0x040fe40008000000 */
[----:B------:R-:W-:Y:S01]  /*1be0*/  IMAD.IADD R9, R3, 0x1, R10 ;  /* 0x0000000103097824 */ /* 0x000fe200078e020a */
[----:B------:R-:W-:Y:S01]  /*1bf0*/  LEA R8, R10, R3, 0x1 ;  /* 0x000000030a087211 */ /* 0x000fe200078e08ff */
[----:B0-----:R-:W-:-:S02]  /*1c00*/  IMAD.U32 R4, RZ, RZ, UR7 ;  /* 0x00000007ff047e24 */ /* 0x001fc4000f8e00ff */
[----:B------:R-:W-:-:S07]  /*1c10*/  IMAD R10, R10, 0x3, R3 ;  /* 0x000000030a0a7824 */ /* 0x000fce00078e0203 */
.L_x_38:
[----:B------:R-:W0:Y:S01]  /*1c20*/  LDC R11, c[0x0][0x3a0] ;  /* 0x0000e800ff0b7b82 */ /* 0x000e220000000800 */
[----:B------:R-:W-:Y:S01]  /*1c30*/  ISETP.GE.AND P1, PT, R4, 0x1, PT ;  /* 0x000000010400780c */ /* 0x000fe20003f26270 */
[----:B-1----:R-:W-:Y:S01]  /*1c40*/  IMAD.MOV.U32 R12, RZ, RZ, R5 ;  /* 0x000000ffff0c7224 */ /* 0x002fe200078e0005 */
[----:B------:R-:W-:-:S04]  /*1c50*/  IADD3 R5, PT, PT, R5, 0x1, RZ ;  /* 0x0000000105057810 */ /* 0x000fc80007ffe0ff */
[----:B------:R-:W-:-:S07]  /*1c60*/  ISETP.NE.AND P0, PT, R5, R2, PT ;  /* 0x000000020500720c */ /* 0x000fce0003f05270 */
[----:B------:R-:W-:Y:S06]  /*1c70*/  @!P1 BRA `(.L_x_29) ;  /* 0x0000000800949947 */ /* 0x000fec0003800000 */
[----:B------:R-:W1:Y:S01]  /*1c80*/  LDC R18, c[0x0][0x3b0] ;  /* 0x0000ec00ff127b82 */ /* 0x000e620000000800 */
[----:B------:R-:W-:Y:S01]  /*1c90*/  LOP3.LUT P1, R21, R4, 0x3, RZ, 0xc0, !PT ;  /* 0x0000000304157812 */ /* 0x000fe2000782c0ff */
[----:B0-----:R-:W-:Y:S01]  /*1ca0*/  IMAD R19, R12, R11, R11 ;  /* 0x0000000b0c137224 */ /* 0x001fe200078e020b */
[----:B------:R-:W-:Y:S01]  /*1cb0*/  IADD3 R23, PT, PT, -R4, UR5, RZ ;  /* 0x0000000504177c10 */ /* 0x000fe2000fffe1ff */
[----:B------:R-:W-:Y:S02]  /*1cc0*/  IMAD.MOV.U32 R12, RZ, RZ, R4 ;  /* 0x000000ffff0c7224 */ /* 0x000fe400078e0004 */
[----:B------:R-:W-:Y:S02]  /*1cd0*/  VIADD R20, R19, 0xffffffff ;  /* 0xffffffff13147836 */ /* 0x000fe40000000000 */
[----:B-1----:R-:W-:-:S06]  /*1ce0*/  IMAD R23, R23, R18, R7 ;  /* 0x0000001217177224 */ /* 0x002fcc00078e0207 */
[----:B------:R-:W-:Y:S05]  /*1cf0*/  @!P1 BRA `(.L_x_30) ;  /* 0x0000000400189947 */ /* 0x000fea0003800000 */
[----:B------:R-:W-:Y:S01]  /*1d00*/  VIMNMX R13, PT, PT, R4, R11, PT ;  /* 0x0000000b040d7248 */ /* 0x000fe20003fe0100 */
[----:B------:R-:W-:Y:S03]  /*1d10*/  BSSY.RECONVERGENT B0, `(.L_x_31) ;  /* 0x0000011000007945 */ /* 0x000fe60003800200 */
[----:B------:R-:W-:-:S13]  /*1d20*/  ISETP.GE.AND P1, PT, R0, R13, PT ;  /* 0x0000000d0000720c */ /* 0x000fda0003f26270 */
[----:B------:R-:W-:Y:S05]  /*1d30*/  @P1 BRA `(.L_x_32) ;  /* 0x0000000000381947 */ /* 0x000fea0003800000 */
[----:B------:R-:W0:Y:S01]  /*1d40*/  LDC.64 R14, c[0x0][0x380] ;  /* 0x0000e000ff0e7b82 */ /* 0x000e220000000a00 */
[----:B------:R-:W-:-:S05]  /*1d50*/  IADD3 R17, PT, PT, R6, R23, RZ ;  /* 0x0000001706117210 */ /* 0x000fca0007ffe0ff */
[C---:B------:R-:W-:Y:S02]  /*1d60*/  IMAD.IADD R13, R17.reuse, 0x1, -R18 ;  /* 0x00000001110d7824 */ /* 0x040fe400078e0a12 */
        /* <DEDUP_REMOVED lines=11> */
.L_x_32:
[----:B------:R-:W-:Y:S05]  /*1e20*/  BSYNC.RECONVERGENT B0 ;  /* 0x0000000000007941 */ /* 0x000fea0003800200 */
.L_x_31:
[----:B------:R-:W-:Y:S01]  /*1e30*/  BAR.SYNC.DEFER_BLOCKING 0x0 ;  /* 0x0000000000007b1d */ /* 0x000fe20000010000 */
[----:B------:R-:W-:Y:S01]  /*1e40*/  ISETP.NE.AND P1, PT, R21, 0x1, PT ;  /* 0x000000011500780c */ /* 0x000fe20003f25270 */
[----:B------:R-:W-:Y:S01]  /*1e50*/  IMAD.MOV.U32 R12, RZ, RZ, R20 ;  /* 0x000000ffff0c7224 */ /* 0x000fe200078e0014 */
[----:B------:R-:W-:-:S11]  /*1e60*/  IADD3 R23, PT, PT, R23, R18, RZ ;  /* 0x0000001217177210 */ /* 0x000fd60007ffe0ff */
[----:B------:R-:W-:Y:S05]  /*1e70*/  @!P1 BRA `(.L_x_30) ;  /* 0x0000000000b89947 */ /* 0x000fea0003800000 */
[----:B------:R-:W-:Y:S01]  /*1e80*/  VIMNMX R13, PT, PT, R20, R11, PT ;  /* 0x0000000b140d7248 */ /* 0x000fe20003fe0100 */
[----:B------:R-:W-:Y:S03]  /*1e90*/  BSSY.RECONVERGENT B0, `(.L_x_33) ;  /* 0x0000011000007945 */ /* 0x000fe60003800200 */
[----:B------:R-:W-:-:S13]  /*1ea0*/  ISETP.GE.AND P1, PT, R0, R13, PT ;  /* 0x0000000d0000720c */ /* 0x000fda0003f26270 */
[----:B------:R-:W-:Y:S05]  /*1eb0*/  @P1 BRA `(.L_x_34) ;  /* 0x0000000000381947 */ /* 0x000fea0003800000 */
[----:B------:R-:W1:Y:S01]  /*1ec0*/  LDC.64 R14, c[0x0][0x380] ;  /* 0x0000e000ff0e7b82 */ /* 0x000e620000000a00 */
[----:B------:R-:W-:-:S04]  /*1ed0*/  IMAD.IADD R13, R6, 0x1, R23 ;  /* 0x00000001060d7824 */ /* 0x000fc800078e0217 */
        /* <DEDUP_REMOVED lines=12> */
.L_x_34:
[----:B------:R-:W-:Y:S05]  /*1fa0*/  BSYNC.RECONVERGENT B0 ;  /* 0x0000000000007941 */ /* 0x000fea0003800200 */
.L_x_33:
[----:B------:R-:W-:Y:S01]  /*1fb0*/  BAR.SYNC.DEFER_BLOCKING 0x0 ;  /* 0x0000000000007b1d */ /* 0x000fe20000010000 */
[----:B------:R-:W-:Y:S01]  /*1fc0*/  ISETP.NE.AND P1, PT, R21, 0x2, PT ;  /* 0x000000021500780c */ /* 0x000fe20003f25270 */
[----:B------:R-:W-:Y:S01]  /*1fd0*/  IMAD.IADD R23, R23, 0x1, R18 ;  /* 0x0000000117177824 */ /* 0x000fe200078e0212 */
[----:B-1----:R-:W-:-:S11]  /*1fe0*/  IADD3 R12, PT, PT, R19, -0x2, RZ ;  /* 0xfffffffe130c7810 */ /* 0x002fd60007ffe0ff */
[----:B------:R-:W-:Y:S05]  /*1ff0*/  @!P1 BRA `(.L_x_30) ;  /* 0x0000000000589947 */ /* 0x000fea0003800000 */
[----:B------:R-:W-:Y:S01]  /*2000*/  VIMNMX R13, PT, PT, R12, R11, PT ;  /* 0x0000000b0c0d7248 */ /* 0x000fe20003fe0100 */
[----:B------:R-:W-:Y:S03]  /*2010*/  BSSY.RECONVERGENT B0, `(.L_x_35) ;  /* 0x0000011000007945 */ /* 0x000fe60003800200 */
[----:B------:R-:W-:-:S13]  /*2020*/  ISETP.GE.AND P1, PT, R0, R13, PT ;  /* 0x0000000d0000720c */ /* 0x000fda0003f26270 */
[----:B------:R-:W-:Y:S05]  /*2030*/  @P1 BRA `(.L_x_36) ;  /* 0x0000000000381947 */ /* 0x000fea0003800000 */
[----:B------:R-:W1:Y:S01]  /*2040*/  LDC.64 R14, c[0x0][0x380] ;  /* 0x0000e000ff0e7b82 */ /* 0x000e620000000a00 */
[----:B------:R-:W-:-:S05]  /*2050*/  IMAD.IADD R13, R6, 0x1, R23 ;  /* 0x00000001060d7824 */ /* 0x000fca00078e0217 */
[C---:B0-----:R-:W-:Y:S01]  /*2060*/  IADD3 R17, PT, PT, R13.reuse, -R18, RZ ;  /* 0x800000120d117210 */ /* 0x041fe20007ffe0ff */
        /* <DEDUP_REMOVED lines=11> */
.L_x_36:
[----:B------:R-:W-:Y:S05]  /*2120*/  BSYNC.RECONVERGENT B0 ;  /* 0x0000000000007941 */ /* 0x000fea0003800200 */
.L_x_35:
[----:B------:R-:W-:Y:S01]  /*2130*/  BAR.SYNC.DEFER_BLOCKING 0x0 ;  /* 0x0000000000007b1d */ /* 0x000fe20000010000 */
[----:B-1----:R-:W-:Y:S02]  /*2140*/  VIADD R12, R19, 0xfffffffd ;  /* 0xfffffffd130c7836 */ /* 0x002fe40000000000 */
[----:B------:R-:W-:-:S07]  /*2150*/  IMAD.IADD R23, R23, 0x1, R18 ;  /* 0x0000000117177824 */ /* 0x000fce00078e0212 */
.L_x_30:
[----:B------:R-:W-:-:S13]  /*2160*/  ISETP.GE.U32.AND P1, PT, R20, 0x3, PT ;  /* 0x000000031400780c */ /* 0x000fda0003f26070 */
[----:B------:R-:W-:Y:S05]  /*2170*/  @!P1 BRA `(.L_x_29) ;  /* 0x0000000400549947 */ /* 0x000fea0003800000 */
[----:B------:R-:W-:Y:S01]  /*2180*/  IADD3 R19, PT, PT, R23, -R18, R3 ;  /* 0x8000001217137210 */ /* 0x000fe20007ffe003 */
[--C-:B------:R-:W-:Y:S01]  /*2190*/  IMAD.IADD R22, R8, 0x1, R23.reuse ;  /* 0x0000000108167824 */ /* 0x100fe200078e0217 */
[----:B------:R-:W-:Y:S01]  /*21a0*/  IADD3 R26, PT, PT, R12, 0x4, RZ ;  /* 0x000000040c1a7810 */ /* 0x000fe20007ffe0ff */
[--C-:B------:R-:W-:Y:S01]  /*21b0*/  IMAD.IADD R18, R9, 0x1, R23.reuse ;  /* 0x0000000109127824 */ /* 0x100fe200078e0217 */
[----:B------:R-:W-:Y:S01]  /*21c0*/  IADD3 R21, PT, PT, R10, R23, RZ ;  /* 0x000000170a157210 */ /* 0x000fe20007ffe0ff */
[----:B------:R-:W-:-:S07]  /*21d0*/  IMAD.IADD R24, R3, 0x1, R23 ;  /* 0x0000000103187824 */ /* 0x000fce00078e0217 */
.L_x_37:
[----:B-1----:R-:W1:Y:S01]  /*21e0*/  LDC R11, c[0x0][0x3a0] ;  /* 0x0000e800ff0b7b82 */ /* 0x002e620000000800 */
[----:B------:R-:W-:-:S07]  /*21f0*/  VIADD R20, R26, 0xfffffffc ;  /* 0xfffffffc1a147836 */ /* 0x000fce0000000000 */
[----:B------:R-:W2:Y:S01]  /*2200*/  LDC R23, c[0x0][0x3b0] ;  /* 0x0000ec00ff177b82 */ /* 0x000ea20000000800 */
[----:B-1----:R-:W-:-:S04]  /*2210*/  VIMNMX R13, PT, PT, R20, R11, PT ;  /* 0x0000000b140d7248 */ /* 0x002fc80003fe0100 */
[----:B------:R-:W-:-:S13]  /*2220*/  ISETP.GE.AND P1, PT, R0, R13, PT ;  /* 0x0000000d0000720c */ /* 0x000fda0003f26270 */
[----:B------:R-:W1:Y:S01]  /*2230*/  @!P1 LDC.64 R14, c[0x0][0x380] ;  /* 0x0000e000ff0e9b82 */ /* 0x000e620000000a00 */
[----:B------:R-:W-:Y:S01]  /*2240*/  @!P1 IADD3 R13, PT, PT, R24, -0x1, RZ ;  /* 0xffffffff180d9810 */ /* 0x000fe20007ffe0ff */
[----:B0-----:R-:W-:-:S04]  /*2250*/  @!P1 VIADD R17, R19, 0xffffffff ;  /* 0xffffffff13119836 */ /* 0x001fc80000000000 */
[----:B-1----:R-:W-:-:S04]  /*2260*/  @!P1 IMAD.WIDE R12, R13, 0x4, R14 ;  /* 0x000000040d0c9825 */ /* 0x002fc800078e020e */
[----:B------:R-:W-:Y:S02]  /*2270*/  @!P1 IMAD.WIDE R16, R17, 0x4, R14 ;  /* 0x0000000411109825 */ /* 0x000fe400078e020e */
[----:B------:R-:W3:Y:S04]  /*2280*/  @!P1 LDG.E.STRONG.SYS R14, desc[UR8][R12.64+-0x4] ;  /* 0xfffffc080c0e9981 */ /* 0x000ee8000c1f5900 */
[----:B------:R-:W3:Y:S04]  /*2290*/  @!P1 LDG.E.STRONG.SYS R17, desc[UR8][R16.64] ;  /* 0x0000000810119981 */ /* 0x000ee8000c1f5900 */
[----:B------:R-:W3:Y:S01]  /*22a0*/  @!P1 LDG.E.STRONG.SYS R15, desc[UR8][R12.64] ;  /* 0x000000080c0f9981 */ /* 0x000ee2000c1f5900 */
[----:B--2---:R-:W-:-:S03]  /*22b0*/  @!P1 IMAD.WIDE R28, R23, 0x4, R12 ;  /* 0x00000004171c9825 */ /* 0x004fc600078e020c */
[----:B------:R-:W2:Y:S04]  /*22c0*/  @!P1 LDG.E.STRONG.SYS R27, desc[UR8][R12.64+0x4] ;  /* 0x000004080c1b9981 */ /* 0x000ea8000c1f5900 */
[----:B------:R-:W2:Y:S01]  /*22d0*/  @!P1 LDG.E.STRONG.SYS R28, desc[UR8][R28.64] ;  /* 0x000000081c1c9981 */ /* 0x000ea2000c1f5900 */
[----:B---3--:R-:W-:Y:S02]  /*22e0*/  @!P1 IADD3 R25, PT, PT, R15, R17, R14 ;  /* 0x000000110f199210 */ /* 0x008fe40007ffe00e */
[----:B------:R-:W-:-:S04]  /*22f0*/  VIADDMNMX R15, R26, 0xfffffffb, R11, PT ;  /* 0xfffffffb1a0f7846 */ /* 0x000fc8000380010b */
[----:B------:R-:W-:Y:S02]  /*2300*/  ISETP.GE.AND P2, PT, R0, R15, PT ;  /* 0x0000000f0000720c */ /* 0x000fe40003f46270 */
[----:B--2---:R-:W-:-:S05]  /*2310*/  @!P1 IADD3 R25, PT, PT, R28, R25, R27 ;  /* 0x000000191c199210 */ /* 0x004fca0007ffe01b */
[----:B------:R0:W-:Y:S06]  /*2320*/  @!P1 STG.E.STRONG.SYS desc[UR8][R12.64], R25 ;  /* 0x000000190c009986 */ /* 0x0001ec000c115908 */
[----:B------:R-:W1:Y:S01]  /*2330*/  @!P2 LDC.64 R14, c[0x0][0x380] ;  /* 0x0000e000ff0eab82 */ /* 0x000e620000000a00 */
[----:B------:R-:W-:Y:S01]  /*2340*/  @!P2 VIADD R17, R18, 0xffffffff ;  /* 0xffffffff1211a836 */ /* 0x000fe20000000000 */
[----:B------:R-:W-:-:S03]  /*2350*/  @!P2 IADD3 R27, PT, PT, R24, -0x1, RZ ;  /* 0xffffffff181ba810 */ /* 0x000fc60007ffe0ff */
[----:B-1----:R-:W-:-:S04]  /*2360*/  @!P2 IMAD.WIDE R16, R17, 0x4, R14 ;  /* 0x000000041110a825 */ /* 0x002fc800078e020e */
[----:B------:R-:W-:Y:S01]  /*2370*/  @!P2 IMAD.WIDE R14, R27, 0x4, R14 ;  /* 0x000000041b0ea825 */ /* 0x000fe200078e020e */
[----:B------:R-:W-:Y:S06]  /*2380*/  BAR.SYNC.DEFER_BLOCKING 0x0 ;  /* 0x0000000000007b1d */ /* 0x000fec0000010000 */
[----:B------:R-:W2:Y:S04]  /*2390*/  @!P2 LDG.E.STRONG.SYS R27, desc[UR8][R16.64+-0x4] ;  /* 0xfffffc08101ba981 */ /* 0x000ea8000c1f5900 */
[----:B------:R-:W2:Y:S04]  /*23a0*/  @!P2 LDG.E.STRONG.SYS R14, desc[UR8][R14.64] ;  /* 0x000000080e0ea981 */ /* 0x000ea8000c1f5900 */
[----:B------:R-:W2:Y:S04]  /*23b0*/  @!P2 LDG.E.STRONG.SYS R28, desc[UR8][R16.64] ;  /* 0x00000008101ca981 */ /* 0x000ea8000c1f5900 */
[----:B0-----:R-:W3:Y:S01]  /*23c0*/  @!P2 LDG.E.STRONG.SYS R25, desc[UR8][R16.64+0x4] ;  /* 0x000004081019a981 */ /* 0x001ee2000c1f5900 */
[----:B------:R-:W-:-:S02]  /*23d0*/  VIADDMNMX R13, R26, 0xfffffffa, R11, PT ;  /* 0xfffffffa1a0d7846 */ /* 0x000fc4000380010b */
[----:B--2---:R-:W-:Y:S01]  /*23e0*/  @!P2 IADD3 R27, PT, PT, R28, R14, R27 ;  /* 0x0000000e1c1ba210 */ /* 0x004fe20007ffe01b */
[----:B------:R-:W-:-:S06]  /*23f0*/  @!P2 IMAD.WIDE R28, R23, 0x4, R16 ;  /* 0x00000004171ca825 */ /* 0x000fcc00078e0210 */
[----:B------:R-:W3:Y:S01]  /*2400*/  @!P2 LDG.E.STRONG.SYS R28, desc[UR8][R28.64] ;  /* 0x000000081c1ca981 */ /* 0x000ee2000c1f5900 */
[----:B------:R-:W-:-:S13]  /*2410*/  ISETP.GE.AND P1, PT, R0, R13, PT ;  /* 0x0000000d0000720c */ /* 0x000fda0003f26270 */
[----:B------:R-:W0:Y:S01]  /*2420*/  @!P1 LDC.64 R12, c[0x0][0x380] ;  /* 0x0000e000ff0c9b82 */ /* 0x000e220000000a00 */
[----:B------:R-:W-:-:S04]  /*2430*/  @!P1 VIADD R15, R22, 0xffffffff ;  /* 0xffffffff160f9836 */ /* 0x000fc80000000000 */
[----:B0-----:R-:W-:Y:S01]  /*2440*/  @!P1 IMAD.WIDE R14, R15, 0x4, R12 ;  /* 0x000000040f0e9825 */ /* 0x001fe200078e020c */
[----:B---3--:R-:W-:-:S05]  /*2450*/  @!P2 IADD3 R25, PT, PT, R28, R27, R25 ;  /* 0x0000001b1c19a210 */ /* 0x008fca0007ffe019 */
[----:B------:R0:W-:Y:S01]  /*2460*/  @!P2 STG.E.STRONG.SYS desc[UR8][R16.64], R25 ;  /* 0x000000191000a986 */ /* 0x0001e2000c115908 */
[----:B------:R-:W-:Y:S01]  /*2470*/  BAR.SYNC.DEFER_BLOCKING 0x0 ;  /* 0x0000000000007b1d */ /* 0x000fe20000010000 */
[----:B------:R-:W-:-:S04]  /*2480*/  @!P1 VIADD R27, R18, 0xffffffff ;  /* 0xffffffff121b9836 */ /* 0x000fc80000000000 */
[----:B------:R-:W-:Y:S01]  /*2490*/  @!P1 IMAD.WIDE R12, R27, 0x4, R12 ;  /* 0x000000041b0c9825 */ /* 0x000fe200078e020c */
[----:B------:R-:W-:-:S04]  /*24a0*/  VIADDMNMX R27, R26, 0xfffffff9, R11, PT ;  /* 0xfffffff91a1b7846 */ /* 0x000fc8000380010b */
[----:B------:R-:W-:Y:S01]  /*24b0*/  ISETP.GE.AND P2, PT, R0, R27, PT ;  /* 0x0000001b0000720c */ /* 0x000fe20003f46270 */
[----:B------:R-:W-:-:S12]  /*24c0*/  @!P1 IMAD.WIDE R26, R23, 0x4, R14 ;  /* 0x00000004171a9825 */ /* 0x000fd800078e020e */
[----:B0-----:R-:W0:Y:S01]  /*24d0*/  @!P2 LDC.64 R16, c[0x0][0x380] ;  /* 0x0000e000ff10ab82 */ /* 0x001e220000000a00 */
[----:B------:R-:W2:Y:S04]  /*24e0*/  @!P1 LDG.E.STRONG.SYS R28, desc[UR8][R14.64+-0x4] ;  /* 0xfffffc080e1c9981 */ /* 0x000ea8000c1f5900 */
[----:B------:R-:W2:Y:S04]  /*24f0*/  @!P1 LDG.E.STRONG.SYS R13, desc[UR8][R12.64] ;  /* 0x000000080c0d9981 */ /* 0x000ea8000c1f5900 */
[----:B------:R-:W2:Y:S04]  /*2500*/  @!P1 LDG.E.STRONG.SYS R29, desc[UR8][R14.64] ;  /* 0x000000080e1d9981 */ /* 0x000ea8000c1f5900 */
[----:B------:R-:W3:Y:S04]  /*2510*/  @!P1 LDG.E.STRONG.SYS R25, desc[UR8][R14.64+0x4] ;  /* 0x000004080e199981 */ /* 0x000ee8000c1f5900 */
[----:B------:R-:W3:Y:S01]  /*2520*/  @!P1 LDG.E.STRONG.SYS R26, desc[UR8][R26.64] ;  /* 0x000000081a1a9981 */ /* 0x000ee2000c1f5900 */
[----:B--2---:R-:W-:-:S04]  /*2530*/  @!P1 IADD3 R28, PT, PT, R29, R13, R28 ;  /* 0x0000000d1d1c9210 */ /* 0x004fc80007ffe01c */
[----:B---3--:R-:W-:-:S05]  /*2540*/  @!P1 IADD3 R25, PT, PT, R26, R28, R25 ;  /* 0x0000001c1a199210 */ /* 0x008fca0007ffe019 */
[----:B------:R1:W-:Y:S01]  /*2550*/  @!P1 STG.E.STRONG.SYS desc[UR8][R14.64], R25 ;  /* 0x000000190e009986 */ /* 0x0003e2000c115908 */
[----:B------:R-:W-:Y:S01]  /*2560*/  @!P2 IADD3 R29, PT, PT, R21, -0x1, RZ ;  /* 0xffffffff151da810 */ /* 0x000fe20007ffe0ff */
[----:B------:R-:W-:-:S04]  /*2570*/  @!P2 VIADD R28, R22, 0xffffffff ;  /* 0xffffffff161ca836 */ /* 0x000fc80000000000 */
[----:B0-----:R-:W-:-:S04]  /*2580*/  @!P2 IMAD.WIDE R12, R29, 0x4, R16 ;  /* 0x000000041d0ca825 */ /* 0x001fc800078e0210 */
[----:B------:R-:W-:Y:S01]  /*2590*/  @!P2 IMAD.WIDE R16, R28, 0x4, R16 ;  /* 0x000000041c10a825 */ /* 0x000fe200078e0210 */
[----:B------:R-:W-:Y:S03]  /*25a0*/  BAR.SYNC.DEFER_BLOCKING 0x0 ;  /* 0x0000000000007b1d */ /* 0x000fe60000010000 */
[----:B------:R-:W-:-:S03]  /*25b0*/  @!P2 IMAD.WIDE R26, R23, 0x4, R12 ;  /* 0x00000004171aa825 */ /* 0x000fc600078e020c */
[----:B------:R-:W2:Y:S04]  /*25c0*/  @!P2 LDG.E.STRONG.SYS R28, desc[UR8][R12.64+-0x4] ;  /* 0xfffffc080c1ca981 */ /* 0x000ea8000c1f5900 */
[----:B------:R-:W2:Y:S04]  /*25d0*/  @!P2 LDG.E.STRONG.SYS R17, desc[UR8][R16.64] ;  /* 0x000000081011a981 */ /* 0x000ea8000c1f5900 */
[----:B------:R-:W2:Y:S04]  /*25e0*/  @!P2 LDG.E.STRONG.SYS R29, desc[UR8][R12.64] ;  /* 0x000000080c1da981 */ /* 0x000ea8000c1f5900 */
[----:B-1----:R-:W3:Y:S04]  /*25f0*/  @!P2 LDG.E.STRONG.SYS R15, desc[UR8][R12.64+0x4] ;  /* 0x000004080c0fa981 */ /* 0x002ee8000c1f5900 */
[----:B------:R-:W3:Y:S01]  /*2600*/  @!P2 LDG.E.STRONG.SYS R26, desc[UR8][R26.64] ;  /* 0x000000081a1aa981 */ /* 0x000ee2000c1f5900 */
[----:B------:R-:W-:Y:S01]  /*2610*/  ISETP.GT.U32.AND P1, PT, R20, 0x4, PT ;  /* 0x000000041400780c */ /* 0x000fe20003f24070 */
[C---:B------:R-:W-:Y:S01]  /*2620*/  IMAD R24, R23.reuse, 0x4, R24 ;  /* 0x0000000417187824 */ /* 0x040fe200078e0218 */
[C---:B------:R-:W-:Y:S01]  /*2630*/  LEA R18, R23.reuse, R18, 0x2 ;  /* 0x0000001217127211 */ /* 0x040fe200078e10ff */
[C---:B------:R-:W-:Y:S01]  /*2640*/  IMAD R21, R23.reuse, 0x4, R21 ;  /* 0x0000000417157824 */ /* 0x040fe200078e0215 */
[C---:B------:R-:W-:Y:S01]  /*2650*/  LEA R19, R23.reuse, R19, 0x2 ;  /* 0x0000001317137211 */ /* 0x040fe200078e10ff */
[----:B------:R-:W-:Y:S01]  /*2660*/  IMAD R22, R23, 0x4, R22 ;  /* 0x0000000417167824 */ /* 0x000fe200078e0216 */
[----:B--2---:R-:W-:-:S04]  /*2670*/  @!P2 IADD3 R28, PT, PT, R29, R17, R28 ;  /* 0x000000111d1ca210 */ /* 0x004fc80007ffe01c */
[----:B---3--:R-:W-:Y:S01]  /*2680*/  @!P2 IADD3 R29, PT, PT, R26, R28, R15 ;  /* 0x0000001c1a1da210 */ /* 0x008fe20007ffe00f */
[----:B------:R-:W-:-:S04]  /*2690*/  IMAD.MOV.U32 R26, RZ, RZ, R20 ;  /* 0x000000ffff1a7224 */ /* 0x000fc800078e0014 */
[----:B------:R1:W-:Y:S01]  /*26a0*/  @!P2 STG.E.STRONG.SYS desc[UR8][R12.64], R29 ;  /* 0x0000001d0c00a986 */ /* 0x0003e2000c115908 */
[----:B------:R-:W-:Y:S06]  /*26b0*/  BAR.SYNC.DEFER_BLOCKING 0x0 ;  /* 0x0000000000007b1d */ /* 0x000fec0000010000 */
[----:B------:R-:W-:Y:S05]  /*26c0*/  @P1 BRA `(.L_x_37) ;  /* 0xfffffff800c41947 */ /* 0x000fea000383ffff */
.L_x_29:
[----:B0-----:R-:W-:Y:S01]  /*26d0*/  IMAD.IADD R7, R7, 0x1, R11 ;  /* 0x0000000107077824 */ /* 0x001fe200078e020b */
[----:B------:R-:W-:Y:S01]  /*26e0*/  IADD3 R4, PT, PT, R4, R11, RZ ;  /* 0x0000000b04047210 */ /* 0x000fe20007ffe0ff */
[----:B------:R-:W-:Y:S06]  /*26f0*/  @P0 BRA `(.L_x_38) ;  /* 0xfffffff400480947 */ /* 0x000fec000383ffff */
.L_x_28:
[----:B------:R-:W-:Y:S01]  /*2700*/  ISETP.NE.AND P0, PT, R0, RZ, PT ;  /* 0x000000ff0000720c */ /* 0x000fe20003f05270 */
[----:B------:R-:W-:-:S12]  /*2710*/  BSSY.RECONVERGENT B0, `(.L_x_39) ;  /* 0x0000008000007945 */ /* 0x000fd80003800200 */
[----:B------:R-:W-:Y:S05]  /*2720*/  @P0 BRA `(.L_x_40) ;  /* 0x0000000000180947 */ /* 0x000fea0003800000 */
[----:B01----:R-:W0:Y:S08]  /*2730*/  LDC R5, c[0x0][0x390] ;  /* 0x0000e400ff057b82 */ /* 0x003e300000000800 */
[----:B------:R-:W0:Y:S02]  /*2740*/  LDC.64 R2, c[0x0][0x388] ;  /* 0x0000e200ff027b82 */ /* 0x000e240000000a00 */
[----:B0-----:R-:W-:-:S05]  /*2750*/  IMAD.WIDE R2, R5, 0x4, R2 ;  /* 0x0000000405027825 */ /* 0x001fca00078e0202 */
[----:B------:R-:W2:Y:S02]  /*2760*/  LDG.E.STRONG.SYS R0, desc[UR8][R2.64+0x4] ;  /* 0x0000040802007981 */ /* 0x000ea4000c1f5900 */
[----:B--2---:R-:W-:-:S05]  /*2770*/  VIADD R5, R0, 0x1 ;  /* 0x0000000100057836 */ /* 0x004fca0000000000 */
[----:B------:R2:W-:Y:S02]  /*2780*/  STG.E.STRONG.SYS desc[UR8][R2.64+0x4], R5 ;  /* 0x0000040502007986 */ /* 0x0005e4000c115908 */
.L_x_40:
[----:B------:R-:W-:Y:S05]  /*2790*/  BSYNC.RECONVERGENT B0 ;  /* 0x0000000000007941 */ /* 0x000fea0003800200 */
.L_x_39:
[----:B------:R-:W-:Y:S06]  /*27a0*/  BAR.SYNC.DEFER_BLOCKING 0x0 ;  /* 0x0000000000007b1d */ /* 0x000fec0000010000 */
[----:B------:R-:W-:Y:S05]  /*27b0*/  EXIT ;  /* 0x000000000000794d */ /* 0x000fea0003800000 */
.L_x_41:
[----:B------:R-:W-:-:S00]  /*27c0*/  BRA `(.L_x_41) ;  /* 0xfffffffc00fc7947 */ /* 0x000fc0000383ffff */
[----:B------:R-:W-:-:S00]  /*27d0*/  NOP ;  /* 0x0000000000007918 */ /* 0x000fc00000000000 */
        /* <DEDUP_REMOVED lines=10> */
.L_x_42:


//--------------------- .nv.shared.reserved.0     --------------------------
	.section	.nv.shared.reserved.0,"aw",@nobits
	.weak		__nv_reservedSMEM_offset_0_alias
	.size		__nv_reservedSMEM_offset_0_alias, 0, 64
	.other		__nv_reservedSMEM_offset_0_alias,@"STO_CUDA_RESERVED_SHARED STV_DEFAULT"
__nv_reservedSMEM_offset_0_alias:
	.zero		0
	.zero		64


//--------------------- .nv.global                --------------------------
	.section	.nv.global,"aw",@nobits
	.align	4
.nv.global:
	.type		row,@object
	.size		row,(.L_0 - row)
row:
	.zero		4
.L_0:


//--------------------- .nv.constant0._Z3GPUPViS0_iiiiiiiiiiiiiii --------------------------
	.section	.nv.constant0._Z3GPUPViS0_iiiiiiiiiiiiiii,"a",@progbits
	.sectionflags	@""
	.align	4
.nv.constant0._Z3GPUPViS0_iiiiiiiiiiiiiii:
	.zero		972


//--------------------- SYMBOLS --------------------------

	.type		.nv.reservedSmem.offset0,@object
	.size		.nv.reservedSmem.offset0,0x4
